//
// Generated by NVIDIA NVVM Compiler
//
// Compiler Build ID: CL-36424714
// Cuda compilation tools, release 13.0, V13.0.88
// Based on NVVM 20.0.0
//

.version 9.0
.target sm_100
.address_size 64

	// .globl	_Z18bit_reverse_kernelP7double2mi
.func  (.param .align 16 .b8 func_retval0[16]) __internal_trig_reduction_slowpathd
(
	.param .b64 __internal_trig_reduction_slowpathd_param_0
)
;
.const .align 8 .f64 d_PI;
.global .align 8 .b8 __cudart_i2opi_d[144] = {8, 93, 141, 31, 177, 95, 251, 107, 234, 146, 82, 138, 247, 57, 7, 61, 123, 241, 229, 235, 199, 186, 39, 117, 45, 234, 95, 158, 102, 63, 70, 79, 183, 9, 203, 39, 207, 126, 54, 109, 31, 109, 10, 90, 139, 17, 47, 239, 15, 152, 5, 222, 255, 151, 248, 31, 59, 40, 249, 189, 139, 95, 132, 156, 244, 57, 83, 131, 57, 214, 145, 57, 65, 126, 95, 180, 38, 112, 156, 233, 132, 68, 187, 46, 245, 53, 130, 232, 62, 167, 41, 177, 28, 235, 29, 254, 28, 146, 209, 9, 234, 46, 73, 6, 224, 210, 77, 66, 58, 110, 36, 183, 97, 197, 187, 222, 171, 99, 81, 254, 65, 144, 67, 60, 153, 149, 98, 219, 192, 221, 52, 245, 209, 87, 39, 252, 41, 21, 68, 78, 110, 131, 249, 162};
.global .align 16 .b8 __cudart_sin_cos_coeffs[128] = {70, 210, 176, 44, 241, 229, 90, 190, 146, 227, 172, 105, 227, 29, 199, 62, 161, 98, 219, 25, 160, 1, 42, 191, 24, 8, 17, 17, 17, 17, 129, 63, 84, 85, 85, 85, 85, 85, 197, 191, 0, 0, 0, 0, 0, 0, 0, 0, 0, 0, 0, 0, 0, 0, 0, 0, 100, 129, 253, 32, 131, 255, 168, 189, 40, 133, 239, 193, 167, 238, 33, 62, 217, 230, 6, 142, 79, 126, 146, 190, 233, 188, 221, 25, 160, 1, 250, 62, 71, 93, 193, 22, 108, 193, 86, 191, 81, 85, 85, 85, 85, 85, 165, 63, 0, 0, 0, 0, 0, 0, 224, 191, 0, 0, 0, 0, 0, 0, 240, 63};

.visible .entry _Z18bit_reverse_kernelP7double2mi(
	.param .u64 .ptr .align 1 _Z18bit_reverse_kernelP7double2mi_param_0,
	.param .u64 _Z18bit_reverse_kernelP7double2mi_param_1,
	.param .u32 _Z18bit_reverse_kernelP7double2mi_param_2
)
{
	.reg .pred 	%p<8>;
	.reg .b32 	%r<16>;
	.reg .b64 	%rd<47>;
	.reg .b64 	%fd<5>;

	ld.param.u64 	%rd14, [_Z18bit_reverse_kernelP7double2mi_param_0];
	ld.param.u64 	%rd15, [_Z18bit_reverse_kernelP7double2mi_param_1];
	ld.param.u32 	%r8, [_Z18bit_reverse_kernelP7double2mi_param_2];
	mov.u32 	%r9, %ctaid.x;
	mov.u32 	%r10, %ntid.x;
	mov.u32 	%r11, %tid.x;
	mad.lo.s32 	%r12, %r9, %r10, %r11;
	cvt.u64.u32 	%rd1, %r12;
	setp.le.u64 	%p1, %rd15, %rd1;
	@%p1 bra 	$L__BB0_10;
	setp.lt.s32 	%p2, %r8, 1;
	mov.b64 	%rd46, 0;
	@%p2 bra 	$L__BB0_8;
	and.b32  	%r1, %r8, 3;
	setp.lt.u32 	%p3, %r8, 4;
	mov.b64 	%rd46, 0;
	mov.u64 	%rd42, %rd1;
	@%p3 bra 	$L__BB0_5;
	and.b32  	%r13, %r8, 2147483644;
	neg.s32 	%r14, %r13;
	mov.b64 	%rd46, 0;
	mov.u64 	%rd42, %rd1;
$L__BB0_4:
	shl.b64 	%rd20, %rd42, 2;
	and.b64  	%rd21, %rd20, 4;
	shr.u64 	%rd22, %rd42, 2;
	shl.b64 	%rd23, %rd46, 3;
	or.b64  	%rd24, %rd23, %rd21;
	and.b64  	%rd25, %rd42, 2;
	or.b64  	%rd26, %rd25, %rd24;
	and.b64  	%rd27, %rd22, 1;
	or.b64  	%rd28, %rd27, %rd26;
	shr.u64 	%rd29, %rd42, 3;
	shl.b64 	%rd30, %rd28, 1;
	and.b64  	%rd31, %rd29, 1;
	or.b64  	%rd46, %rd31, %rd30;
	shr.u64 	%rd42, %rd42, 4;
	add.s32 	%r14, %r14, 4;
	setp.ne.s32 	%p4, %r14, 0;
	@%p4 bra 	$L__BB0_4;
$L__BB0_5:
	setp.eq.s32 	%p5, %r1, 0;
	@%p5 bra 	$L__BB0_8;
	neg.s32 	%r15, %r1;
$L__BB0_7:
	.pragma "nounroll";
	shl.b64 	%rd32, %rd46, 1;
	and.b64  	%rd33, %rd42, 1;
	or.b64  	%rd46, %rd33, %rd32;
	shr.u64 	%rd42, %rd42, 1;
	add.s32 	%r15, %r15, 1;
	setp.ne.s32 	%p6, %r15, 0;
	@%p6 bra 	$L__BB0_7;
$L__BB0_8:
	setp.le.u64 	%p7, %rd46, %rd1;
	@%p7 bra 	$L__BB0_10;
	cvta.to.global.u64 	%rd34, %rd14;
	shl.b64 	%rd35, %rd1, 4;
	add.s64 	%rd36, %rd34, %rd35;
	ld.global.v2.f64 	{%fd1, %fd2}, [%rd36];
	shl.b64 	%rd37, %rd46, 4;
	add.s64 	%rd38, %rd34, %rd37;
	ld.global.v2.f64 	{%fd3, %fd4}, [%rd38];
	st.global.v2.f64 	[%rd36], {%fd3, %fd4};
	st.global.v2.f64 	[%rd38], {%fd1, %fd2};
$L__BB0_10:
	ret;

}
	// .globl	_Z16butterfly_kernelP7double2mmd
.visible .entry _Z16butterfly_kernelP7double2mmd(
	.param .u64 .ptr .align 1 _Z16butterfly_kernelP7double2mmd_param_0,
	.param .u64 _Z16butterfly_kernelP7double2mmd_param_1,
	.param .u64 _Z16butterfly_kernelP7double2mmd_param_2,
	.param .f64 _Z16butterfly_kernelP7double2mmd_param_3
)
{
	.reg .pred 	%p<11>;
	.reg .b32 	%r<31>;
	.reg .b64 	%rd<31>;
	.reg .b64 	%fd<82>;

	ld.param.u64 	%rd10, [_Z16butterfly_kernelP7double2mmd_param_0];
	ld.param.u64 	%rd11, [_Z16butterfly_kernelP7double2mmd_param_1];
	ld.param.u64 	%rd12, [_Z16butterfly_kernelP7double2mmd_param_2];
	ld.param.f64 	%fd13, [_Z16butterfly_kernelP7double2mmd_param_3];
	mov.u32 	%r9, %ctaid.x;
	mov.u32 	%r10, %ntid.x;
	mov.u32 	%r11, %tid.x;
	mad.lo.s32 	%r12, %r9, %r10, %r11;
	cvt.u64.u32 	%rd1, %r12;
	shr.u64 	%rd2, %rd12, 1;
	and.b64  	%rd13, %rd2, 9223372032559808512;
	setp.ne.s64 	%p1, %rd13, 0;
	@%p1 bra 	$L__BB1_2;
	cvt.u32.u64 	%r13, %rd2;
	cvt.u32.u64 	%r14, %rd1;
	div.u32 	%r15, %r14, %r13;
	mul.lo.s32 	%r16, %r15, %r13;
	sub.s32 	%r17, %r14, %r16;
	cvt.u64.u32 	%rd29, %r15;
	cvt.u64.u32 	%rd30, %r17;
	bra.uni 	$L__BB1_3;
$L__BB1_2:
	div.u64 	%rd29, %rd1, %rd2;
	mul.lo.s64 	%rd14, %rd29, %rd2;
	sub.s64 	%rd30, %rd1, %rd14;
$L__BB1_3:
	mad.lo.s64 	%rd9, %rd29, %rd12, %rd30;
	add.s64 	%rd15, %rd9, %rd2;
	setp.ge.u64 	%p2, %rd15, %rd11;
	@%p2 bra 	$L__BB1_14;
	cvt.rn.f64.u64 	%fd14, %rd30;
	mul.f64 	%fd1, %fd13, %fd14;
	abs.f64 	%fd2, %fd1;
	setp.neu.f64 	%p3, %fd2, 0d7FF0000000000000;
	@%p3 bra 	$L__BB1_6;
	mov.f64 	%fd20, 0d0000000000000000;
	mul.rn.f64 	%fd80, %fd1, %fd20;
	mov.b32 	%r29, 1;
	bra.uni 	$L__BB1_9;
$L__BB1_6:
	mul.f64 	%fd15, %fd1, 0d3FE45F306DC9C883;
	cvt.rni.s32.f64 	%r28, %fd15;
	cvt.rn.f64.s32 	%fd16, %r28;
	fma.rn.f64 	%fd17, %fd16, 0dBFF921FB54442D18, %fd1;
	fma.rn.f64 	%fd18, %fd16, 0dBC91A62633145C00, %fd17;
	fma.rn.f64 	%fd80, %fd16, 0dB97B839A252049C0, %fd18;
	setp.ltu.f64 	%p4, %fd2, 0d41E0000000000000;
	@%p4 bra 	$L__BB1_8;
	{ // callseq 0, 0
	.param .b64 param0;
	st.param.f64 	[param0], %fd1;
	.param .align 16 .b8 retval0[16];
	call.uni (retval0), 
	__internal_trig_reduction_slowpathd, 
	(
	param0
	);
	ld.param.f64 	%fd80, [retval0];
	ld.param.b32 	%r28, [retval0+8];
	} // callseq 0
$L__BB1_8:
	add.s32 	%r29, %r28, 1;
$L__BB1_9:
	setp.neu.f64 	%p5, %fd2, 0d7FF0000000000000;
	shl.b32 	%r20, %r29, 6;
	cvt.u64.u32 	%rd16, %r20;
	and.b64  	%rd17, %rd16, 64;
	mov.u64 	%rd18, __cudart_sin_cos_coeffs;
	add.s64 	%rd19, %rd18, %rd17;
	mul.rn.f64 	%fd21, %fd80, %fd80;
	and.b32  	%r21, %r29, 1;
	setp.eq.b32 	%p6, %r21, 1;
	selp.f64 	%fd22, 0dBDA8FF8320FD8164, 0d3DE5DB65F9785EBA, %p6;
	ld.global.nc.v2.f64 	{%fd23, %fd24}, [%rd19];
	fma.rn.f64 	%fd25, %fd22, %fd21, %fd23;
	fma.rn.f64 	%fd26, %fd25, %fd21, %fd24;
	ld.global.nc.v2.f64 	{%fd27, %fd28}, [%rd19+16];
	fma.rn.f64 	%fd29, %fd26, %fd21, %fd27;
	fma.rn.f64 	%fd30, %fd29, %fd21, %fd28;
	ld.global.nc.v2.f64 	{%fd31, %fd32}, [%rd19+32];
	fma.rn.f64 	%fd33, %fd30, %fd21, %fd31;
	fma.rn.f64 	%fd34, %fd33, %fd21, %fd32;
	fma.rn.f64 	%fd35, %fd34, %fd80, %fd80;
	fma.rn.f64 	%fd36, %fd34, %fd21, 0d3FF0000000000000;
	selp.f64 	%fd37, %fd36, %fd35, %p6;
	and.b32  	%r22, %r29, 2;
	setp.eq.s32 	%p7, %r22, 0;
	mov.f64 	%fd38, 0d0000000000000000;
	sub.f64 	%fd39, %fd38, %fd37;
	selp.f64 	%fd8, %fd37, %fd39, %p7;
	@%p5 bra 	$L__BB1_11;
	mov.f64 	%fd45, 0d0000000000000000;
	mul.rn.f64 	%fd81, %fd1, %fd45;
	mov.b32 	%r30, 0;
	bra.uni 	$L__BB1_13;
$L__BB1_11:
	mul.f64 	%fd40, %fd1, 0d3FE45F306DC9C883;
	cvt.rni.s32.f64 	%r30, %fd40;
	cvt.rn.f64.s32 	%fd41, %r30;
	fma.rn.f64 	%fd42, %fd41, 0dBFF921FB54442D18, %fd1;
	fma.rn.f64 	%fd43, %fd41, 0dBC91A62633145C00, %fd42;
	fma.rn.f64 	%fd81, %fd41, 0dB97B839A252049C0, %fd43;
	setp.ltu.f64 	%p8, %fd2, 0d41E0000000000000;
	@%p8 bra 	$L__BB1_13;
	{ // callseq 1, 0
	.param .b64 param0;
	st.param.f64 	[param0], %fd1;
	.param .align 16 .b8 retval0[16];
	call.uni (retval0), 
	__internal_trig_reduction_slowpathd, 
	(
	param0
	);
	ld.param.f64 	%fd81, [retval0];
	ld.param.b32 	%r30, [retval0+8];
	} // callseq 1
$L__BB1_13:
	shl.b32 	%r25, %r30, 6;
	cvt.u64.u32 	%rd20, %r25;
	and.b64  	%rd21, %rd20, 64;
	add.s64 	%rd23, %rd18, %rd21;
	mul.rn.f64 	%fd46, %fd81, %fd81;
	and.b32  	%r26, %r30, 1;
	setp.eq.b32 	%p9, %r26, 1;
	selp.f64 	%fd47, 0dBDA8FF8320FD8164, 0d3DE5DB65F9785EBA, %p9;
	ld.global.nc.v2.f64 	{%fd48, %fd49}, [%rd23];
	fma.rn.f64 	%fd50, %fd47, %fd46, %fd48;
	fma.rn.f64 	%fd51, %fd50, %fd46, %fd49;
	ld.global.nc.v2.f64 	{%fd52, %fd53}, [%rd23+16];
	fma.rn.f64 	%fd54, %fd51, %fd46, %fd52;
	fma.rn.f64 	%fd55, %fd54, %fd46, %fd53;
	ld.global.nc.v2.f64 	{%fd56, %fd57}, [%rd23+32];
	fma.rn.f64 	%fd58, %fd55, %fd46, %fd56;
	fma.rn.f64 	%fd59, %fd58, %fd46, %fd57;
	fma.rn.f64 	%fd60, %fd59, %fd81, %fd81;
	fma.rn.f64 	%fd61, %fd59, %fd46, 0d3FF0000000000000;
	selp.f64 	%fd62, %fd61, %fd60, %p9;
	and.b32  	%r27, %r30, 2;
	setp.eq.s32 	%p10, %r27, 0;
	mov.f64 	%fd63, 0d0000000000000000;
	sub.f64 	%fd64, %fd63, %fd62;
	selp.f64 	%fd65, %fd62, %fd64, %p10;
	cvta.to.global.u64 	%rd24, %rd10;
	shl.b64 	%rd25, %rd9, 4;
	add.s64 	%rd26, %rd24, %rd25;
	ld.global.v2.f64 	{%fd66, %fd67}, [%rd26];
	shl.b64 	%rd27, %rd2, 4;
	add.s64 	%rd28, %rd26, %rd27;
	ld.global.v2.f64 	{%fd68, %fd69}, [%rd28];
	mul.f64 	%fd70, %fd8, %fd68;
	mul.f64 	%fd71, %fd69, %fd65;
	sub.f64 	%fd72, %fd70, %fd71;
	mul.f64 	%fd73, %fd68, %fd65;
	fma.rn.f64 	%fd74, %fd8, %fd69, %fd73;
	add.f64 	%fd75, %fd66, %fd72;
	add.f64 	%fd76, %fd67, %fd74;
	st.global.v2.f64 	[%rd26], {%fd75, %fd76};
	sub.f64 	%fd77, %fd66, %fd72;
	sub.f64 	%fd78, %fd67, %fd74;
	st.global.v2.f64 	[%rd28], {%fd77, %fd78};
$L__BB1_14:
	ret;

}
.func  (.param .align 16 .b8 func_retval0[16]) __internal_trig_reduction_slowpathd(
	.param .b64 __internal_trig_reduction_slowpathd_param_0
)
{
	.local .align 8 .b8 	__local_depot2[40];
	.reg .b64 	%SP;
	.reg .b64 	%SPL;
	.reg .pred 	%p<10>;
	.reg .b32 	%r<47>;
	.reg .b64 	%rd<74>;
	.reg .b64 	%fd<5>;

	mov.u64 	%SPL, __local_depot2;
	ld.param.f64 	%fd4, [__internal_trig_reduction_slowpathd_param_0];
	add.u64 	%rd1, %SPL, 0;
	{
	.reg .b32 %temp; 
	mov.b64 	{%temp, %r1}, %fd4;
	}
	shr.u32 	%r2, %r1, 20;
	and.b32  	%r3, %r2, 2047;
	setp.eq.s32 	%p1, %r3, 2047;
	mov.b32 	%r46, 0;
	@%p1 bra 	$L__BB2_9;
	add.s32 	%r20, %r3, -1024;
	mov.b64 	%rd20, %fd4;
	shl.b64 	%rd2, %rd20, 11;
	shr.u32 	%r4, %r20, 6;
	sub.s32 	%r45, 15, %r4;
	sub.s32 	%r21, 19, %r4;
	setp.lt.u32 	%p2, %r20, 128;
	selp.b32 	%r6, 18, %r21, %p2;
	setp.ge.s32 	%p3, %r45, %r6;
	mov.b64 	%rd70, 0;
	@%p3 bra 	$L__BB2_4;
	add.s32 	%r23, %r6, %r4;
	neg.s32 	%r43, %r23;
	or.b64  	%rd3, %rd2, -9223372036854775808;
	mov.b64 	%rd70, 0;
	mov.b32 	%r42, 0;
	mov.u64 	%rd25, __cudart_i2opi_d;
	mov.u32 	%r44, %r45;
$L__BB2_3:
	.pragma "nounroll";
	mul.wide.s32 	%rd22, %r42, 8;
	add.s64 	%rd23, %rd1, %rd22;
	mul.wide.s32 	%rd24, %r44, 8;
	add.s64 	%rd26, %rd25, %rd24;
	ld.global.nc.u64 	%rd27, [%rd26];
	{
	.reg .u32 %r0, %r1, %r2, %r3, %alo, %ahi, %blo, %bhi, %clo, %chi;
	mov.b64 	{%alo,%ahi}, %rd27;
	mov.b64 	{%blo,%bhi}, %rd3;
	mov.b64 	{%clo,%chi}, %rd70;
	mad.lo.cc.u32 	%r0, %alo, %blo, %clo;
	madc.hi.cc.u32 	%r1, %alo, %blo, %chi;
	madc.hi.u32 	%r2, %alo, %bhi, 0;
	mad.lo.cc.u32 	%r1, %alo, %bhi, %r1;
	madc.hi.cc.u32 	%r2, %ahi, %blo, %r2;
	madc.hi.u32 	%r3, %ahi, %bhi, 0;
	mad.lo.cc.u32 	%r1, %ahi, %blo, %r1;
	madc.lo.cc.u32 	%r2, %ahi, %bhi, %r2;
	addc.u32 	%r3, %r3, 0;
	mov.b64 	%rd28, {%r0,%r1};
	mov.b64 	%rd70, {%r2,%r3};
	}
	st.local.u64 	[%rd23], %rd28;
	add.s32 	%r44, %r44, 1;
	add.s32 	%r43, %r43, 1;
	add.s32 	%r42, %r42, 1;
	setp.ne.s32 	%p4, %r43, -15;
	mov.u32 	%r45, %r6;
	@%p4 bra 	$L__BB2_3;
$L__BB2_4:
	cvt.s64.s32 	%rd29, %r45;
	cvt.u64.u32 	%rd30, %r4;
	add.s64 	%rd31, %rd30, %rd29;
	shl.b64 	%rd32, %rd31, 3;
	add.s64 	%rd33, %rd1, %rd32;
	st.local.u64 	[%rd33+-120], %rd70;
	and.b32  	%r15, %r2, 63;
	ld.local.u64 	%rd72, [%rd1+16];
	ld.local.u64 	%rd71, [%rd1+24];
	setp.eq.s32 	%p5, %r15, 0;
	@%p5 bra 	$L__BB2_6;
	shl.b64 	%rd34, %rd71, %r15;
	shr.u64 	%rd35, %rd72, 1;
	xor.b32  	%r24, %r15, 63;
	shr.u64 	%rd36, %rd35, %r24;
	or.b64  	%rd71, %rd34, %rd36;
	ld.local.u64 	%rd37, [%rd1+8];
	shl.b64 	%rd38, %rd72, %r15;
	shr.u64 	%rd39, %rd37, 1;
	shr.u64 	%rd40, %rd39, %r24;
	or.b64  	%rd72, %rd38, %rd40;
$L__BB2_6:
	and.b32  	%r25, %r1, -2147483648;
	shr.u64 	%rd41, %rd71, 62;
	cvt.u32.u64 	%r26, %rd41;
	mov.b64 	{%r27, %r28}, %rd71;
	mov.b64 	{%r29, %r30}, %rd72;
	shf.l.wrap.b32 	%r31, %r30, %r27, 2;
	shf.l.wrap.b32 	%r32, %r27, %r28, 2;
	mov.b64 	%rd42, {%r31, %r32};
	shl.b64 	%rd43, %rd72, 2;
	shr.u64 	%rd44, %rd42, 63;
	cvt.u32.u64 	%r33, %rd44;
	add.s32 	%r34, %r33, %r26;
	setp.eq.s32 	%p6, %r25, 0;
	neg.s32 	%r35, %r34;
	selp.b32 	%r46, %r34, %r35, %p6;
	setp.gt.s64 	%p7, %rd42, -1;
	mov.b64 	%rd45, 0;
	{
	.reg .u32 %r0, %r1, %r2, %r3, %a0, %a1, %a2, %a3, %b0, %b1, %b2, %b3;
	mov.b64 	{%a0,%a1}, %rd45;
	mov.b64 	{%a2,%a3}, %rd45;
	mov.b64 	{%b0,%b1}, %rd43;
	mov.b64 	{%b2,%b3}, %rd42;
	sub.cc.u32 	%r0, %a0, %b0;
	subc.cc.u32 	%r1, %a1, %b1;
	subc.cc.u32 	%r2, %a2, %b2;
	subc.u32 	%r3, %a3, %b3;
	mov.b64 	%rd46, {%r0,%r1};
	mov.b64 	%rd47, {%r2,%r3};
	}
	xor.b32  	%r36, %r25, -2147483648;
	selp.b64 	%rd73, %rd42, %rd47, %p7;
	selp.b64 	%rd14, %rd43, %rd46, %p7;
	selp.b32 	%r17, %r25, %r36, %p7;
	clz.b64 	%r37, %rd73;
	cvt.u64.u32 	%rd15, %r37;
	setp.eq.s32 	%p8, %r37, 0;
	@%p8 bra 	$L__BB2_8;
	cvt.u32.u64 	%r38, %rd15;
	and.b32  	%r39, %r38, 63;
	shl.b64 	%rd48, %rd73, %r39;
	shr.u64 	%rd49, %rd14, 1;
	not.b32 	%r40, %r38;
	and.b32  	%r41, %r40, 63;
	shr.u64 	%rd50, %rd49, %r41;
	or.b64  	%rd73, %rd48, %rd50;
$L__BB2_8:
	mov.b64 	%rd51, -3958705157555305931;
	{
	.reg .u32 %r0, %r1, %r2, %r3, %alo, %ahi, %blo, %bhi;
	mov.b64 	{%alo,%ahi}, %rd73;
	mov.b64 	{%blo,%bhi}, %rd51;
	mul.lo.u32 	%r0, %alo, %blo;
	mul.hi.u32 	%r1, %alo, %blo;
	mad.lo.cc.u32 	%r1, %alo, %bhi, %r1;
	madc.hi.u32 	%r2, %alo, %bhi, 0;
	mad.lo.cc.u32 	%r1, %ahi, %blo, %r1;
	madc.hi.cc.u32 	%r2, %ahi, %blo, %r2;
	madc.hi.u32 	%r3, %ahi, %bhi, 0;
	mad.lo.cc.u32 	%r2, %ahi, %bhi, %r2;
	addc.u32 	%r3, %r3, 0;
	mov.b64 	%rd52, {%r0,%r1};
	mov.b64 	%rd53, {%r2,%r3};
	}
	setp.gt.s64 	%p9, %rd53, 0;
	{
	.reg .u32 %r0, %r1, %r2, %r3, %a0, %a1, %a2, %a3, %b0, %b1, %b2, %b3;
	mov.b64 	{%a0,%a1}, %rd52;
	mov.b64 	{%a2,%a3}, %rd53;
	mov.b64 	{%b0,%b1}, %rd52;
	mov.b64 	{%b2,%b3}, %rd53;
	add.cc.u32 	%r0, %a0, %b0;
	addc.cc.u32 	%r1, %a1, %b1;
	addc.cc.u32 	%r2, %a2, %b2;
	addc.u32 	%r3, %a3, %b3;
	mov.b64 	%rd54, {%r0,%r1};
	mov.b64 	%rd55, {%r2,%r3};
	}
	selp.b64 	%rd56, %rd55, %rd53, %p9;
	selp.s64 	%rd57, -1, 0, %p9;
	sub.s64 	%rd58, %rd57, %rd15;
	cvt.u64.u32 	%rd59, %r17;
	shl.b64 	%rd60, %rd59, 32;
	add.s64 	%rd61, %rd56, 1;
	shr.u64 	%rd62, %rd61, 10;
	add.s64 	%rd63, %rd62, 1;
	shr.u64 	%rd64, %rd63, 1;
	shl.b64 	%rd65, %rd58, 52;
	add.s64 	%rd66, %rd65, %rd64;
	add.s64 	%rd67, %rd66, 4602678819172646912;
	or.b64  	%rd68, %rd67, %rd60;
	mov.b64 	%fd4, %rd68;
$L__BB2_9:
	st.param.f64 	[func_retval0], %fd4;
	st.param.b32 	[func_retval0+8], %r46;
	ret;

}


// ===== COMPILED SASS (sm_100) =====

	.target	sm_100

	.elftype	@"ET_EXEC"


//--------------------- .note.nv.tkinfo           --------------------------
	.section	.note.nv.tkinfo,"",@"SHT_NOTE"
	.sectionflags	@"SHF_NOTE_NV_TKINFO"
	.tkinfo
        /*0018*/ 	.word	0x00000002
        /*0030*/ 	.string	""
        /*0030*/ 	.string	"ptxas"
        /*0030*/ 	.string	"Cuda compilation tools, release 13.0, V13.0.88"
        /*0030*/ 	.string	"Build cuda_13.0.r13.0/compiler.36424714_0"
        /*0030*/ 	.string	"-arch sm_100 -m 64 "



//--------------------- .note.nv.cuinfo           --------------------------
	.section	.note.nv.cuinfo,"",@"SHT_NOTE"
	.sectionflags	@"SHF_NOTE_NV_CUINFO"
        /*0018*/ 	.short	0x0002
        /*001a*/ 	.short	0x0064
        /*001c*/ 	.short	0x0082
	.zero		2


//--------------------- .nv.info                  --------------------------
	.section	.nv.info,"",@"SHT_CUDA_INFO"
	.align	4


	//----- nvinfo : EIATTR_REGCOUNT
	.align		4
        /*0000*/ 	.byte	0x04, 0x2f
        /*0002*/ 	.short	(.L_4 - .L_3)
	.align		4
.L_3:
        /*0004*/ 	.word	index@(_Z18bit_reverse_kernelP7double2mi)
        /*0008*/ 	.word	0x00000012


	//----- nvinfo : EIATTR_FRAME_SIZE
	.align		4
.L_4:
        /*000c*/ 	.byte	0x04, 0x11
        /*000e*/ 	.short	(.L_6 - .L_5)
	.align		4
.L_5:
        /*0010*/ 	.word	index@(_Z18bit_reverse_kernelP7double2mi)
        /*0014*/ 	.word	0x00000000


	//----- nvinfo : EIATTR_REGCOUNT
	.align		4
.L_6:
        /*0018*/ 	.byte	0x04, 0x2f
        /*001a*/ 	.short	(.L_8 - .L_7)
	.align		4
.L_7:
        /*001c*/ 	.word	index@(_Z16butterfly_kernelP7double2mmd)
        /*0020*/ 	.word	0x00000022


	//----- nvinfo : EIATTR_FRAME_SIZE
	.align		4
.L_8:
        /*0024*/ 	.byte	0x04, 0x11
        /*0026*/ 	.short	(.L_10 - .L_9)
	.align		4
.L_9:
        /*0028*/ 	.word	index@($_Z16butterfly_kernelP7double2mmd$__internal_trig_reduction_slowpathd)
        /*002c*/ 	.word	0x00000028


	//----- nvinfo : EIATTR_FRAME_SIZE
	.align		4
.L_10:
        /*0030*/ 	.byte	0x04, 0x11
        /*0032*/ 	.short	(.L_12 - .L_11)
	.align		4
.L_11:
        /*0034*/ 	.word	index@($__internal_0_$__cuda_sm20_div_u64)
        /*0038*/ 	.word	0x00000028


	//----- nvinfo : EIATTR_FRAME_SIZE
	.align		4
.L_12:
        /*003c*/ 	.byte	0x04, 0x11
        /*003e*/ 	.short	(.L_14 - .L_13)
	.align		4
.L_13:
        /*0040*/ 	.word	index@(_Z16butterfly_kernelP7double2mmd)
        /*0044*/ 	.word	0x00000028


	//----- nvinfo : EIATTR_MIN_STACK_SIZE
	.align		4
.L_14:
        /*0048*/ 	.byte	0x04, 0x12
        /*004a*/ 	.short	(.L_16 - .L_15)
	.align		4
.L_15:
        /*004c*/ 	.word	index@(_Z16butterfly_kernelP7double2mmd)
        /*0050*/ 	.word	0x00000028


	//----- nvinfo : EIATTR_MIN_STACK_SIZE
	.align		4
.L_16:
        /*0054*/ 	.byte	0x04, 0x12
        /*0056*/ 	.short	(.L_18 - .L_17)
	.align		4
.L_17:
        /*0058*/ 	.word	index@(_Z18bit_reverse_kernelP7double2mi)
        /*005c*/ 	.word	0x00000000
.L_18:


//--------------------- .nv.compat                --------------------------
	.section	.nv.compat,"",@"SHT_CUDA_COMPAT_INFO"
	.align	4
        /*0000*/ 	.byte	0x02, 0x09, 0x00, 0x00, 0x02, 0x02, 0x01, 0x00, 0x02, 0x05, 0x05, 0x00, 0x03, 0x07, 0x01, 0x01
        /*0010*/ 	.byte	0x02, 0x03, 0x00, 0x00, 0x02, 0x06, 0x01, 0x00, 0x04, 0x0b, 0x08, 0x00, 0x01, 0x00, 0x00, 0x00
        /*0020*/ 	.byte	0x00, 0x00, 0x00, 0x00


//--------------------- .nv.info._Z16butterfly_kernelP7double2mmd --------------------------
	.section	.nv.info._Z16butterfly_kernelP7double2mmd,"",@"SHT_CUDA_INFO"
	.sectionflags	@""
	.align	4


	//----- nvinfo : EIATTR_CUDA_API_VERSION
	.align		4
        /*0000*/ 	.byte	0x04, 0x37
        /*0002*/ 	.short	(.L_20 - .L_19)
.L_19:
        /*0004*/ 	.word	0x00000082


	//----- nvinfo : EIATTR_KPARAM_INFO
	.align		4
.L_20:
        /*0008*/ 	.byte	0x04, 0x17
        /*000a*/ 	.short	(.L_22 - .L_21)
.L_21:
        /*000c*/ 	.word	0x00000000
        /*0010*/ 	.short	0x0003
        /*0012*/ 	.short	0x0018
        /*0014*/ 	.byte	0x00, 0xf0, 0x21, 0x00


	//----- nvinfo : EIATTR_KPARAM_INFO
	.align		4
.L_22:
        /*0018*/ 	.byte	0x04, 0x17
        /*001a*/ 	.short	(.L_24 - .L_23)
.L_23:
        /*001c*/ 	.word	0x00000000
        /*0020*/ 	.short	0x0002
        /*0022*/ 	.short	0x0010
        /*0024*/ 	.byte	0x00, 0xf0, 0x21, 0x00


	//----- nvinfo : EIATTR_KPARAM_INFO
	.align		4
.L_24:
        /*0028*/ 	.byte	0x04, 0x17
        /*002a*/ 	.short	(.L_26 - .L_25)
.L_25:
        /*002c*/ 	.word	0x00000000
        /*0030*/ 	.short	0x0001
        /*0032*/ 	.short	0x0008
        /*0034*/ 	.byte	0x00, 0xf0, 0x21, 0x00


	//----- nvinfo : EIATTR_KPARAM_INFO
	.align		4
.L_26:
        /*0038*/ 	.byte	0x04, 0x17
        /*003a*/ 	.short	(.L_28 - .L_27)
.L_27:
        /*003c*/ 	.word	0x00000000
        /*0040*/ 	.short	0x0000
        /*0042*/ 	.short	0x0000
        /*0044*/ 	.byte	0x00, 0xf5, 0x21, 0x00


	//----- nvinfo : EIATTR_SPARSE_MMA_MASK
	.align		4
.L_28:
        /*0048*/ 	.byte	0x03, 0x50
        /*004a*/ 	.short	0x0000


	//----- nvinfo : EIATTR_MAXREG_COUNT
	.align		4
        /*004c*/ 	.byte	0x03, 0x1b
        /*004e*/ 	.short	0x00ff


	//----- nvinfo : EIATTR_MERCURY_ISA_VERSION
	.align		4
        /*0050*/ 	.byte	0x03, 0x5f
        /*0052*/ 	.short	0x0101


	//----- nvinfo : EIATTR_VRC_CTA_INIT_COUNT
	.align		4
        /*0054*/ 	.byte	0x02, 0x4a
	.zero		1
	.zero		1


	//----- nvinfo : EIATTR_EXIT_INSTR_OFFSETS
	.align		4
        /*0058*/ 	.byte	0x04, 0x1c
        /*005a*/ 	.short	(.L_30 - .L_29)


	//   ....[0]....
.L_29:
        /*005c*/ 	.word	0x00000390


	//   ....[1]....
        /*0060*/ 	.word	0x00000c50


	//----- nvinfo : EIATTR_CRS_STACK_SIZE
	.align		4
.L_30:
        /*0064*/ 	.byte	0x04, 0x1e
        /*0066*/ 	.short	(.L_32 - .L_31)
.L_31:
        /*0068*/ 	.word	0x00000000


	//----- nvinfo : EIATTR_CBANK_PARAM_SIZE
	.align		4
.L_32:
        /*006c*/ 	.byte	0x03, 0x19
        /*006e*/ 	.short	0x0020


	//----- nvinfo : EIATTR_PARAM_CBANK
	.align		4
        /*0070*/ 	.byte	0x04, 0x0a
        /*0072*/ 	.short	(.L_34 - .L_33)
	.align		4
.L_33:
        /*0074*/ 	.word	index@(.nv.constant0._Z16butterfly_kernelP7double2mmd)
        /*0078*/ 	.short	0x0380
        /*007a*/ 	.short	0x0020


	//----- nvinfo : EIATTR_SW_WAR
	.align		4
.L_34:
        /*007c*/ 	.byte	0x04, 0x36
        /*007e*/ 	.short	(.L_36 - .L_35)
.L_35:
        /*0080*/ 	.word	0x00000008
.L_36:


//--------------------- .nv.info._Z18bit_reverse_kernelP7double2mi --------------------------
	.section	.nv.info._Z18bit_reverse_kernelP7double2mi,"",@"SHT_CUDA_INFO"
	.sectionflags	@""
	.align	4


	//----- nvinfo : EIATTR_CUDA_API_VERSION
	.align		4
        /*0000*/ 	.byte	0x04, 0x37
        /*0002*/ 	.short	(.L_38 - .L_37)
.L_37:
        /*0004*/ 	.word	0x00000082


	//----- nvinfo : EIATTR_KPARAM_INFO
	.align		4
.L_38:
        /*0008*/ 	.byte	0x04, 0x17
        /*000a*/ 	.short	(.L_40 - .L_39)
.L_39:
        /*000c*/ 	.word	0x00000000
        /*0010*/ 	.short	0x0002
        /*0012*/ 	.short	0x0010
        /*0014*/ 	.byte	0x00, 0xf0, 0x11, 0x00


	//----- nvinfo : EIATTR_KPARAM_INFO
	.align		4
.L_40:
        /*0018*/ 	.byte	0x04, 0x17
        /*001a*/ 	.short	(.L_42 - .L_41)
.L_41:
        /*001c*/ 	.word	0x00000000
        /*0020*/ 	.short	0x0001
        /*0022*/ 	.short	0x0008
        /*0024*/ 	.byte	0x00, 0xf0, 0x21, 0x00


	//----- nvinfo : EIATTR_KPARAM_INFO
	.align		4
.L_42:
        /*0028*/ 	.byte	0x04, 0x17
        /*002a*/ 	.short	(.L_44 - .L_43)
.L_43:
        /*002c*/ 	.word	0x00000000
        /*0030*/ 	.short	0x0000
        /*0032*/ 	.short	0x0000
        /*0034*/ 	.byte	0x00, 0xf5, 0x21, 0x00


	//----- nvinfo : EIATTR_SPARSE_MMA_MASK
	.align		4
.L_44:
        /*0038*/ 	.byte	0x03, 0x50
        /*003a*/ 	.short	0x0000


	//----- nvinfo : EIATTR_MAXREG_COUNT
	.align		4
        /*003c*/ 	.byte	0x03, 0x1b
        /*003e*/ 	.short	0x00ff


	//----- nvinfo : EIATTR_MERCURY_ISA_VERSION
	.align		4
        /*0040*/ 	.byte	0x03, 0x5f
        /*0042*/ 	.short	0x0101


	//----- nvinfo : EIATTR_VRC_CTA_INIT_COUNT
	.align		4
        /*0044*/ 	.byte	0x02, 0x4a
	.zero		1
	.zero		1


	//----- nvinfo : EIATTR_EXIT_INSTR_OFFSETS
	.align		4
        /*0048*/ 	.byte	0x04, 0x1c
        /*004a*/ 	.short	(.L_46 - .L_45)


	//   ....[0]....
.L_45:
        /*004c*/ 	.word	0x00000080


	//   ....[1]....
        /*0050*/ 	.word	0x00000940


	//   ....[2]....
        /*0054*/ 	.word	0x000009f0


	//----- nvinfo : EIATTR_CBANK_PARAM_SIZE
	.align		4
.L_46:
        /*0058*/ 	.byte	0x03, 0x19
        /*005a*/ 	.short	0x0014


	//----- nvinfo : EIATTR_PARAM_CBANK
	.align		4
        /*005c*/ 	.byte	0x04, 0x0a
        /*005e*/ 	.short	(.L_48 - .L_47)
	.align		4
.L_47:
        /*0060*/ 	.word	index@(.nv.constant0._Z18bit_reverse_kernelP7double2mi)
        /*0064*/ 	.short	0x0380
        /*0066*/ 	.short	0x0014


	//----- nvinfo : EIATTR_SW_WAR
	.align		4
.L_48:
        /*0068*/ 	.byte	0x04, 0x36
        /*006a*/ 	.short	(.L_50 - .L_49)
.L_49:
        /*006c*/ 	.word	0x00000008
.L_50:


//--------------------- .nv.callgraph             --------------------------
	.section	.nv.callgraph,"",@"SHT_CUDA_CALLGRAPH"
	.align	4
	.sectionentsize	8
	.align		4
        /*0000*/ 	.word	0x00000000
	.align		4
        /*0004*/ 	.word	0xffffffff
	.align		4
        /*0008*/ 	.word	0x00000000
	.align		4
        /*000c*/ 	.word	0xfffffffe
	.align		4
        /*0010*/ 	.word	0x00000000
	.align		4
        /*0014*/ 	.word	0xfffffffd
	.align		4
        /*0018*/ 	.word	0x00000000
	.align		4
        /*001c*/ 	.word	0xfffffffc


//--------------------- .nv.constant3             --------------------------
	.section	.nv.constant3,"a",@progbits
	.align	8
.nv.constant3:
	.type		d_PI,@object
	.size		d_PI,(.L_0 - d_PI)
d_PI:
	.zero		8
.L_0:


//--------------------- .nv.constant4             --------------------------
	.section	.nv.constant4,"a",@progbits
	.align	8
	.align		8
.nv.constant4:
        /*0000*/ 	.dword	__cudart_i2opi_d
	.align		8
        /*0008*/ 	.dword	__cudart_sin_cos_coeffs


//--------------------- .text._Z16butterfly_kernelP7double2mmd --------------------------
	.section	.text._Z16butterfly_kernelP7double2mmd,"ax",@progbits
	.align	128
        .global         _Z16butterfly_kernelP7double2mmd
        .type           _Z16butterfly_kernelP7double2mmd,@function
        .size           _Z16butterfly_kernelP7double2mmd,(.L_x_25 - _Z16butterfly_kernelP7double2mmd)
        .other          _Z16butterfly_kernelP7double2mmd,@"STO_CUDA_ENTRY STV_DEFAULT"
_Z16butterfly_kernelP7double2mmd:
.text._Z16butterfly_kernelP7double2mmd:
[----:B------:R-:W0:Y:S08]  /*0000*/  LDC R1, c[0x0][0x37c] ;  /* 0x0000df00ff017b82 */ /* 0x000e300000000800 */
[----:B------:R-:W1:Y:S01]  /*0010*/  LDC.64 R4, c[0x0][0x390] ;  /* 0x0000e400ff047b82 */ /* 0x000e620000000a00 */
[----:B------:R-:W2:Y:S01]  /*0020*/  S2R R3, SR_TID.X ;  /* 0x0000000000037919 */ /* 0x000ea20000002100 */
[----:B0-----:R-:W-:-:S06]  /*0030*/  VIADD R1, R1, 0xffffffd8 ;  /* 0xffffffd801017836 */ /* 0x001fcc0000000000 */
[----:B------:R-:W2:Y:S08]  /*0040*/  S2UR UR4, SR_CTAID.X ;  /* 0x00000000000479c3 */ /* 0x000eb00000002500 */
[----:B------:R-:W2:Y:S01]  /*0050*/  LDC R2, c[0x0][0x360] ;  /* 0x0000d800ff027b82 */ /* 0x000ea20000000800 */
[--C-:B-1----:R-:W-:Y:S02]  /*0060*/  SHF.R.U32.HI R17, RZ, 0x1, R5.reuse ;  /* 0x00000001ff117819 */ /* 0x102fe40000011605 */
[----:B------:R-:W-:-:S02]  /*0070*/  SHF.R.U64 R16, R4, 0x1, R5 ;  /* 0x0000000104107819 */ /* 0x000fc40000001205 */
[----:B------:R-:W-:Y:S01]  /*0080*/  LOP3.LUT P0, RZ, R17, 0x7fffffff, RZ, 0xc0, !PT ;  /* 0x7fffffff11ff7812 */ /* 0x000fe2000780c0ff */
[----:B--2---:R-:W-:-:S12]  /*0090*/  IMAD R2, R2, UR4, R3 ;  /* 0x0000000402027c24 */ /* 0x004fd8000f8e0203 */
[----:B------:R-:W-:Y:S05]  /*00a0*/  @P0 BRA `(.L_x_0) ;  /* 0x00000000005c0947 */ /* 0x000fea0003800000 */
[----:B------:R-:W0:Y:S01]  /*00b0*/  I2F.U32.RP R0, R16 ;  /* 0x0000001000007306 */ /* 0x000e220000209000 */
[----:B------:R-:W-:-:S07]  /*00c0*/  ISETP.NE.U32.AND P2, PT, R16, RZ, PT ;  /* 0x000000ff1000720c */ /* 0x000fce0003f45070 */
[----:B0-----:R-:W0:Y:S02]  /*00d0*/  MUFU.RCP R0, R0 ;  /* 0x0000000000007308 */ /* 0x001e240000001000 */
[----:B0-----:R-:W-:-:S06]  /*00e0*/  VIADD R4, R0, 0xffffffe ;  /* 0x0ffffffe00047836 */ /* 0x001fcc0000000000 */
[----:B------:R0:W1:Y:S02]  /*00f0*/  F2I.FTZ.U32.TRUNC.NTZ R5, R4 ;  /* 0x0000000400057305 */ /* 0x000064000021f000 */
[----:B0-----:R-:W-:Y:S02]  /*0100*/  IMAD.MOV.U32 R4, RZ, RZ, RZ ;  /* 0x000000ffff047224 */ /* 0x001fe400078e00ff */
[----:B-1----:R-:W-:-:S04]  /*0110*/  IMAD.MOV R3, RZ, RZ, -R5 ;  /* 0x000000ffff037224 */ /* 0x002fc800078e0a05 */
[----:B------:R-:W-:-:S04]  /*0120*/  IMAD R3, R3, R16, RZ ;  /* 0x0000001003037224 */ /* 0x000fc800078e02ff */
[----:B------:R-:W-:-:S06]  /*0130*/  IMAD.HI.U32 R5, R5, R3, R4 ;  /* 0x0000000305057227 */ /* 0x000fcc00078e0004 */
[----:B------:R-:W-:-:S04]  /*0140*/  IMAD.HI.U32 R4, R5, R2, RZ ;  /* 0x0000000205047227 */ /* 0x000fc800078e00ff */
[----:B------:R-:W-:-:S04]  /*0150*/  IMAD.MOV R3, RZ, RZ, -R4 ;  /* 0x000000ffff037224 */ /* 0x000fc800078e0a04 */
[----:B------:R-:W-:-:S05]  /*0160*/  IMAD R3, R16, R3, R2 ;  /* 0x0000000310037224 */ /* 0x000fca00078e0202 */
[----:B------:R-:W-:-:S13]  /*0170*/  ISETP.GE.U32.AND P0, PT, R3, R16, PT ;  /* 0x000000100300720c */ /* 0x000fda0003f06070 */
[----:B------:R-:W-:Y:S02]  /*0180*/  @P0 IMAD.IADD R3, R3, 0x1, -R16 ;  /* 0x0000000103030824 */ /* 0x000fe400078e0a10 */
[----:B------:R-:W-:-:S03]  /*0190*/  @P0 VIADD R4, R4, 0x1 ;  /* 0x0000000104040836 */ /* 0x000fc60000000000 */
[----:B------:R-:W-:Y:S01]  /*01a0*/  ISETP.GE.U32.AND P1, PT, R3, R16, PT ;  /* 0x000000100300720c */ /* 0x000fe20003f26070 */
[----:B------:R-:W-:-:S12]  /*01b0*/  IMAD.MOV.U32 R3, RZ, RZ, RZ ;  /* 0x000000ffff037224 */ /* 0x000fd800078e00ff */
[----:B------:R-:W-:Y:S01]  /*01c0*/  @P1 VIADD R4, R4, 0x1 ;  /* 0x0000000104041836 */ /* 0x000fe20000000000 */
[----:B------:R-:W-:-:S05]  /*01d0*/  @!P2 LOP3.LUT R4, RZ, R16, RZ, 0x33, !PT ;  /* 0x00000010ff04a212 */ /* 0x000fca00078e33ff */
[----:B------:R-:W-:-:S04]  /*01e0*/  IMAD.MOV R5, RZ, RZ, -R4 ;  /* 0x000000ffff057224 */ /* 0x000fc800078e0a04 */
[----:B------:R-:W-:Y:S02]  /*01f0*/  IMAD R2, R16, R5, R2 ;  /* 0x0000000510027224 */ /* 0x000fe400078e0202 */
[----:B------:R-:W-:Y:S01]  /*0200*/  IMAD.MOV.U32 R5, RZ, RZ, RZ ;  /* 0x000000ffff057224 */ /* 0x000fe200078e00ff */
[----:B------:R-:W-:Y:S06]  /*0210*/  BRA `(.L_x_1) ;  /* 0x00000000002c7947 */ /* 0x000fec0003800000 */
.L_x_0:
[----:B------:R-:W-:-:S07]  /*0220*/  MOV R0, 0x240 ;  /* 0x0000024000007802 */ /* 0x000fce0000000f00 */
[----:B------:R-:W-:Y:S05]  /*0230*/  CALL.REL.NOINC `($__internal_0_$__cuda_sm20_div_u64) ;  /* 0x0000000800887944 */ /* 0x000fea0003c00000 */
[----:B------:R-:W-:Y:S01]  /*0240*/  IADD3 R5, P0, PT, RZ, -R6, RZ ;  /* 0x80000006ff057210 */ /* 0x000fe20007f1e0ff */
[----:B------:R-:W-:-:S04]  /*0250*/  IMAD.MOV.U32 R4, RZ, RZ, R6 ;  /* 0x000000ffff047224 */ /* 0x000fc800078e0006 */
[----:B------:R-:W-:-:S04]  /*0260*/  IMAD.X R3, RZ, RZ, ~R7, P0 ;  /* 0x000000ffff037224 */ /* 0x000fc800000e0e07 */
[----:B------:R-:W-:Y:S02]  /*0270*/  IMAD R0, R3, R16, RZ ;  /* 0x0000001003007224 */ /* 0x000fe400078e02ff */
[----:B------:R-:W-:Y:S02]  /*0280*/  IMAD.MOV.U32 R3, RZ, RZ, RZ ;  /* 0x000000ffff037224 */ /* 0x000fe400078e00ff */
[----:B------:R-:W-:-:S04]  /*0290*/  IMAD.WIDE.U32 R2, R16, R5, R2 ;  /* 0x0000000510027225 */ /* 0x000fc800078e0002 */
[----:B------:R-:W-:-:S04]  /*02a0*/  IMAD R5, R17, R5, R0 ;  /* 0x0000000511057224 */ /* 0x000fc800078e0200 */
[----:B------:R-:W-:Y:S02]  /*02b0*/  IMAD.IADD R3, R3, 0x1, R5 ;  /* 0x0000000103037824 */ /* 0x000fe400078e0205 */
[----:B------:R-:W-:-:S07]  /*02c0*/  IMAD.MOV.U32 R5, RZ, RZ, R7 ;  /* 0x000000ffff057224 */ /* 0x000fce00078e0007 */
.L_x_1:
[----:B------:R-:W0:Y:S01]  /*02d0*/  LDCU.64 UR6, c[0x0][0x390] ;  /* 0x00007200ff0677ac */ /* 0x000e220008000a00 */
[----:B------:R-:W-:Y:S02]  /*02e0*/  IMAD.MOV.U32 R6, RZ, RZ, R2 ;  /* 0x000000ffff067224 */ /* 0x000fe400078e0002 */
[----:B------:R-:W-:Y:S01]  /*02f0*/  IMAD.MOV.U32 R7, RZ, RZ, R3 ;  /* 0x000000ffff077224 */ /* 0x000fe200078e0003 */
[----:B------:R-:W1:Y:S01]  /*0300*/  LDCU.64 UR4, c[0x0][0x388] ;  /* 0x00007100ff0477ac */ /* 0x000e620008000a00 */
[----:B0-----:R-:W-:Y:S02]  /*0310*/  IMAD R5, R5, UR6, RZ ;  /* 0x0000000605057c24 */ /* 0x001fe4000f8e02ff */
[----:B------:R-:W-:-:S04]  /*0320*/  IMAD.WIDE.U32 R2, R4, UR6, R6 ;  /* 0x0000000604027c25 */ /* 0x000fc8000f8e0006 */
[----:B------:R-:W-:Y:S01]  /*0330*/  IMAD R5, R4, UR7, R5 ;  /* 0x0000000704057c24 */ /* 0x000fe2000f8e0205 */
[----:B------:R-:W-:-:S03]  /*0340*/  IADD3 R4, P1, PT, R16, R2, RZ ;  /* 0x0000000210047210 */ /* 0x000fc60007f3e0ff */
[----:B------:R-:W-:Y:S01]  /*0350*/  IMAD.IADD R0, R3, 0x1, R5 ;  /* 0x0000000103007824 */ /* 0x000fe200078e0205 */
[----:B-1----:R-:W-:-:S03]  /*0360*/  ISETP.GE.U32.AND P0, PT, R4, UR4, PT ;  /* 0x0000000404007c0c */ /* 0x002fc6000bf06070 */
[----:B------:R-:W-:-:S05]  /*0370*/  IMAD.X R4, R0, 0x1, R17, P1 ;  /* 0x0000000100047824 */ /* 0x000fca00008e0611 */
[----:B------:R-:W-:-:S13]  /*0380*/  ISETP.GE.U32.AND.EX P0, PT, R4, UR5, PT, P0 ;  /* 0x0000000504007c0c */ /* 0x000fda000bf06100 */
[----:B------:R-:W-:Y:S05]  /*0390*/  @P0 EXIT ;  /* 0x000000000000094d */ /* 0x000fea0003800000 */
[----:B------:R-:W0:Y:S01]  /*03a0*/  LDCU.64 UR4, c[0x0][0x398] ;  /* 0x00007300ff0477ac */ /* 0x000e220008000a00 */
[----:B------:R-:W0:Y:S01]  /*03b0*/  I2F.F64.U64 R18, R6 ;  /* 0x0000000600127312 */ /* 0x000e220000301800 */
[----:B------:R-:W-:Y:S01]  /*03c0*/  BSSY.RECONVERGENT B0, `(.L_x_2) ;  /* 0x0000020000007945 */ /* 0x000fe20003800200 */
[----:B0-----:R-:W-:Y:S01]  /*03d0*/  DMUL R18, R18, UR4 ;  /* 0x0000000412127c28 */ /* 0x001fe20008000000 */
[----:B------:R-:W0:Y:S07]  /*03e0*/  LDCU.64 UR4, c[0x0][0x358] ;  /* 0x00006b00ff0477ac */ /* 0x000e2e0008000a00 */
[----:B------:R-:W-:-:S14]  /*03f0*/  DSETP.NEU.AND P0, PT, |R18|, +INF , PT ;  /* 0x7ff000001200742a */ /* 0x000fdc0003f0d200 */
[----:B------:R-:W-:Y:S01]  /*0400*/  @!P0 DMUL R20, RZ, R18 ;  /* 0x00000012ff148228 */ /* 0x000fe20000000000 */
[----:B------:R-:W-:Y:S01]  /*0410*/  @!P0 IMAD.MOV.U32 R26, RZ, RZ, 0x1 ;  /* 0x00000001ff1a8424 */ /* 0x000fe200078e00ff */
[----:B0-----:R-:W-:Y:S09]  /*0420*/  @!P0 BRA `(.L_x_3) ;  /* 0x0000000000648947 */ /* 0x001ff20003800000 */
[----:B------:R-:W-:Y:S01]  /*0430*/  UMOV UR6, 0x6dc9c883 ;  /* 0x6dc9c88300067882 */ /* 0x000fe20000000000 */
[----:B------:R-:W-:Y:S01]  /*0440*/  UMOV UR7, 0x3fe45f30 ;  /* 0x3fe45f3000077882 */ /* 0x000fe20000000000 */
[C---:B------:R-:W-:Y:S01]  /*0450*/  DSETP.GE.AND P0, PT, |R18|.reuse, 2.14748364800000000000e+09, PT ;  /* 0x41e000001200742a */ /* 0x040fe20003f06200 */
[----:B------:R-:W-:Y:S01]  /*0460*/  BSSY.RECONVERGENT B1, `(.L_x_4) ;  /* 0x0000014000017945 */ /* 0x000fe20003800200 */
[----:B------:R-:W-:Y:S01]  /*0470*/  DMUL R4, R18, UR6 ;  /* 0x0000000612047c28 */ /* 0x000fe20008000000 */
[----:B------:R-:W-:Y:S01]  /*0480*/  UMOV UR6, 0x54442d18 ;  /* 0x54442d1800067882 */ /* 0x000fe20000000000 */
[----:B------:R-:W-:-:S08]  /*0490*/  UMOV UR7, 0x3ff921fb ;  /* 0x3ff921fb00077882 */ /* 0x000fd00000000000 */
[----:B------:R-:W0:Y:S08]  /*04a0*/  F2I.F64 R4, R4 ;  /* 0x0000000400047311 */ /* 0x000e300000301100 */
[----:B0-----:R-:W0:Y:S02]  /*04b0*/  I2F.F64 R20, R4 ;  /* 0x0000000400147312 */ /* 0x001e240000201c00 */
[----:B0-----:R-:W-:Y:S01]  /*04c0*/  DFMA R6, R20, -UR6, R18 ;  /* 0x8000000614067c2b */ /* 0x001fe20008000012 */
[----:B------:R-:W-:Y:S01]  /*04d0*/  UMOV UR6, 0x33145c00 ;  /* 0x33145c0000067882 */ /* 0x000fe20000000000 */
[----:B------:R-:W-:-:S06]  /*04e0*/  UMOV UR7, 0x3c91a626 ;  /* 0x3c91a62600077882 */ /* 0x000fcc0000000000 */
[----:B------:R-:W-:Y:S01]  /*04f0*/  DFMA R6, R20, -UR6, R6 ;  /* 0x8000000614067c2b */ /* 0x000fe20008000006 */
[----:B------:R-:W-:Y:S01]  /*0500*/  UMOV UR6, 0x252049c0 ;  /* 0x252049c000067882 */ /* 0x000fe20000000000 */
[----:B------:R-:W-:-:S06]  /*0510*/  UMOV UR7, 0x397b839a ;  /* 0x397b839a00077882 */ /* 0x000fcc0000000000 */
[----:B------:R-:W-:Y:S01]  /*0520*/  DFMA R20, R20, -UR6, R6 ;  /* 0x8000000614147c2b */ /* 0x000fe20008000006 */
[----:B------:R-:W-:Y:S10]  /*0530*/  @!P0 BRA `(.L_x_5) ;  /* 0x0000000000188947 */ /* 0x000ff40003800000 */
[----:B------:R-:W-:Y:S01]  /*0540*/  IMAD.MOV.U32 R8, RZ, RZ, R18 ;  /* 0x000000ffff087224 */ /* 0x000fe200078e0012 */
[----:B------:R-:W-:Y:S01]  /*0550*/  MOV R22, 0x580 ;  /* 0x0000058000167802 */ /* 0x000fe20000000f00 */
[----:B------:R-:W-:-:S07]  /*0560*/  IMAD.MOV.U32 R15, RZ, RZ, R19 ;  /* 0x000000ffff0f7224 */ /* 0x000fce00078e0013 */
[----:B------:R-:W-:Y:S05]  /*0570*/  CALL.REL.NOINC `($_Z16butterfly_kernelP7double2mmd$__internal_trig_reduction_slowpathd) ;  /* 0x0000000800c07944 */ /* 0x000fea0003c00000 */
[----:B------:R-:W-:Y:S02]  /*0580*/  IMAD.MOV.U32 R20, RZ, RZ, R8 ;  /* 0x000000ffff147224 */ /* 0x000fe400078e0008 */
[----:B------:R-:W-:-:S07]  /*0590*/  IMAD.MOV.U32 R21, RZ, RZ, R9 ;  /* 0x000000ffff157224 */ /* 0x000fce00078e0009 */
.L_x_5:
[----:B------:R-:W-:Y:S05]  /*05a0*/  BSYNC.RECONVERGENT B1 ;  /* 0x0000000000017941 */ /* 0x000fea0003800200 */
.L_x_4:
[----:B------:R-:W-:-:S07]  /*05b0*/  VIADD R26, R4, 0x1 ;  /* 0x00000001041a7836 */ /* 0x000fce0000000000 */
.L_x_3:
[----:B------:R-:W-:Y:S05]  /*05c0*/  BSYNC.RECONVERGENT B0 ;  /* 0x0000000000007941 */ /* 0x000fea0003800200 */
.L_x_2:
[----:B------:R-:W0:Y:S01]  /*05d0*/  LDCU.64 UR6, c[0x4][0x8] ;  /* 0x01000100ff0677ac */ /* 0x000e220008000a00 */
[----:B------:R-:W-:-:S05]  /*05e0*/  IMAD.SHL.U32 R4, R26, 0x40, RZ ;  /* 0x000000401a047824 */ /* 0x000fca00078e00ff */
[----:B------:R-:W-:-:S04]  /*05f0*/  LOP3.LUT R4, R4, 0x40, RZ, 0xc0, !PT ;  /* 0x0000004004047812 */ /* 0x000fc800078ec0ff */
[----:B0-----:R-:W-:-:S05]  /*0600*/  IADD3 R28, P0, PT, R4, UR6, RZ ;  /* 0x00000006041c7c10 */ /* 0x001fca000ff1e0ff */
[----:B------:R-:W-:-:S05]  /*0610*/  IMAD.X R29, RZ, RZ, UR7, P0 ;  /* 0x00000007ff1d7e24 */ /* 0x000fca00080e06ff */
[----:B------:R-:W2:Y:S04]  /*0620*/  LDG.E.128.CONSTANT R4, desc[UR4][R28.64] ;  /* 0x000000041c047981 */ /* 0x000ea8000c1e9d00 */
[----:B------:R-:W3:Y:S04]  /*0630*/  LDG.E.128.CONSTANT R8, desc[UR4][R28.64+0x10] ;  /* 0x000010041c087981 */ /* 0x000ee8000c1e9d00 */
[----:B------:R-:W4:Y:S01]  /*0640*/  LDG.E.128.CONSTANT R12, desc[UR4][R28.64+0x20] ;  /* 0x000020041c0c7981 */ /* 0x000f22000c1e9d00 */
[----:B------:R-:W-:Y:S01]  /*0650*/  LOP3.LUT R22, R26, 0x1, RZ, 0xc0, !PT ;  /* 0x000000011a167812 */ /* 0x000fe200078ec0ff */
[----:B------:R-:W-:Y:S01]  /*0660*/  IMAD.MOV.U32 R23, RZ, RZ, 0x3da8ff83 ;  /* 0x3da8ff83ff177424 */ /* 0x000fe200078e00ff */
[----:B------:R-:W-:Y:S01]  /*0670*/  DMUL R24, R20, R20 ;  /* 0x0000001414187228 */ /* 0x000fe20000000000 */
[----:B------:R-:W-:Y:S01]  /*0680*/  BSSY.RECONVERGENT B0, `(.L_x_6) ;  /* 0x000002e000007945 */ /* 0x000fe20003800200 */
[----:B------:R-:W-:Y:S01]  /*0690*/  ISETP.NE.U32.AND P0, PT, R22, 0x1, PT ;  /* 0x000000011600780c */ /* 0x000fe20003f05070 */
[----:B------:R-:W-:Y:S01]  /*06a0*/  IMAD.MOV.U32 R22, RZ, RZ, 0x20fd8164 ;  /* 0x20fd8164ff167424 */ /* 0x000fe200078e00ff */
[----:B------:R-:W-:-:S02]  /*06b0*/  DSETP.NEU.AND P1, PT, |R18|, +INF , PT ;  /* 0x7ff000001200742a */ /* 0x000fc40003f2d200 */
[----:B------:R-:W-:Y:S02]  /*06c0*/  FSEL R23, -R23, 0.11223486810922622681, !P0 ;  /* 0x3de5db6517177808 */ /* 0x000fe40004000100 */
[----:B------:R-:W-:-:S06]  /*06d0*/  FSEL R22, R22, -8.06006814911005101289e+34, !P0 ;  /* 0xf9785eba16167808 */ /* 0x000fcc0004000000 */
[----:B--2---:R-:W-:-:S04]  /*06e0*/  DFMA R4, R24, R22, R4 ;  /* 0x000000161804722b */ /* 0x004fc80000000004 */
[----:B------:R-:W-:-:S04]  /*06f0*/  @!P1 IMAD.MOV.U32 R22, RZ, RZ, RZ ;  /* 0x000000ffff169224 */ /* 0x000fc800078e00ff */
[----:B------:R-:W-:-:S08]  /*0700*/  DFMA R4, R24, R4, R6 ;  /* 0x000000041804722b */ /* 0x000fd00000000006 */
[----:B---3--:R-:W-:-:S08]  /*0710*/  DFMA R4, R24, R4, R8 ;  /* 0x000000041804722b */ /* 0x008fd00000000008 */
[----:B------:R-:W-:-:S08]  /*0720*/  DFMA R4, R24, R4, R10 ;  /* 0x000000041804722b */ /* 0x000fd0000000000a */
[----:B----4-:R-:W-:-:S08]  /*0730*/  DFMA R4, R24, R4, R12 ;  /* 0x000000041804722b */ /* 0x010fd0000000000c */
[----:B------:R-:W-:-:S08]  /*0740*/  DFMA R4, R24, R4, R14 ;  /* 0x000000041804722b */ /* 0x000fd0000000000e */
[----:B------:R-:W-:Y:S02]  /*0750*/  DFMA R20, R4, R20, R20 ;  /* 0x000000140414722b */ /* 0x000fe40000000014 */
[----:B------:R-:W-:Y:S02]  /*0760*/  DFMA R4, R24, R4, 1 ;  /* 0x3ff000001804742b */ /* 0x000fe40000000004 */
[----:B------:R-:W-:-:S08]  /*0770*/  @!P1 DMUL R24, RZ, R18 ;  /* 0x00000012ff189228 */ /* 0x000fd00000000000 */
[----:B------:R-:W-:Y:S02]  /*0780*/  FSEL R6, R4, R20, !P0 ;  /* 0x0000001404067208 */ /* 0x000fe40004000000 */
[----:B------:R-:W-:Y:S02]  /*0790*/  FSEL R7, R5, R21, !P0 ;  /* 0x0000001505077208 */ /* 0x000fe40004000000 */
[----:B------:R-:W-:-:S04]  /*07a0*/  LOP3.LUT P0, RZ, R26, 0x2, RZ, 0xc0, !PT ;  /* 0x000000021aff7812 */ /* 0x000fc8000780c0ff */
[----:B------:R-:W-:-:S10]  /*07b0*/  DADD R4, RZ, -R6 ;  /* 0x00000000ff047229 */ /* 0x000fd40000000806 */
[----:B------:R-:W-:Y:S02]  /*07c0*/  FSEL R20, R6, R4, !P0 ;  /* 0x0000000406147208 */ /* 0x000fe40004000000 */
[----:B------:R-:W-:Y:S01]  /*07d0*/  FSEL R21, R7, R5, !P0 ;  /* 0x0000000507157208 */ /* 0x000fe20004000000 */
[----:B------:R-:W-:Y:S06]  /*07e0*/  @!P1 BRA `(.L_x_7) ;  /* 0x00000000005c9947 */ /* 0x000fec0003800000 */
[----:B------:R-:W-:Y:S01]  /*07f0*/  UMOV UR6, 0x6dc9c883 ;  /* 0x6dc9c88300067882 */ /* 0x000fe20000000000 */
[----:B------:R-:W-:Y:S01]  /*0800*/  UMOV UR7, 0x3fe45f30 ;  /* 0x3fe45f3000077882 */ /* 0x000fe20000000000 */
[C---:B------:R-:W-:Y:S02]  /*0810*/  DSETP.GE.AND P0, PT, |R18|.reuse, 2.14748364800000000000e+09, PT ;  /* 0x41e000001200742a */ /* 0x040fe40003f06200 */
        /* <DEDUP_REMOVED lines=18> */
[----:B------:R-:W-:Y:S02]  /*0940*/  IMAD.MOV.U32 R24, RZ, RZ, R8 ;  /* 0x000000ffff187224 */ /* 0x000fe400078e0008 */
[----:B------:R-:W-:-:S07]  /*0950*/  IMAD.MOV.U32 R25, RZ, RZ, R9 ;  /* 0x000000ffff197224 */ /* 0x000fce00078e0009 */
.L_x_7:
[----:B------:R-:W-:Y:S05]  /*0960*/  BSYNC.RECONVERGENT B0 ;  /* 0x0000000000007941 */ /* 0x000fea0003800200 */
.L_x_6:
[----:B------:R-:W0:Y:S01]  /*0970*/  LDCU.64 UR6, c[0x4][0x8] ;  /* 0x01000100ff0677ac */ /* 0x000e220008000a00 */
[----:B------:R-:W-:-:S05]  /*0980*/  IMAD.SHL.U32 R3, R22, 0x40, RZ ;  /* 0x0000004016037824 */ /* 0x000fca00078e00ff */
[----:B------:R-:W-:-:S04]  /*0990*/  LOP3.LUT R3, R3, 0x40, RZ, 0xc0, !PT ;  /* 0x0000004003037812 */ /* 0x000fc800078ec0ff */
[----:B0-----:R-:W-:-:S05]  /*09a0*/  IADD3 R30, P0, PT, R3, UR6, RZ ;  /* 0x00000006031e7c10 */ /* 0x001fca000ff1e0ff */
[----:B------:R-:W-:Y:S01]  /*09b0*/  IMAD.X R31, RZ, RZ, UR7, P0 ;  /* 0x00000007ff1f7e24 */ /* 0x000fe200080e06ff */
[----:B------:R-:W0:Y:S04]  /*09c0*/  LDCU.64 UR6, c[0x0][0x380] ;  /* 0x00007000ff0677ac */ /* 0x000e280008000a00 */
[----:B------:R-:W2:Y:S04]  /*09d0*/  LDG.E.128.CONSTANT R4, desc[UR4][R30.64] ;  /* 0x000000041e047981 */ /* 0x000ea8000c1e9d00 */
[----:B------:R-:W3:Y:S04]  /*09e0*/  LDG.E.128.CONSTANT R8, desc[UR4][R30.64+0x10] ;  /* 0x000010041e087981 */ /* 0x000ee8000c1e9d00 */
[----:B------:R1:W4:Y:S01]  /*09f0*/  LDG.E.128.CONSTANT R12, desc[UR4][R30.64+0x20] ;  /* 0x000020041e0c7981 */ /* 0x000322000c1e9d00 */
[----:B------:R-:W-:Y:S01]  /*0a00*/  LOP3.LUT R3, R22, 0x1, RZ, 0xc0, !PT ;  /* 0x0000000116037812 */ /* 0x000fe200078ec0ff */
[----:B------:R-:W-:Y:S01]  /*0a10*/  IMAD.MOV.U32 R18, RZ, RZ, 0x20fd8164 ;  /* 0x20fd8164ff127424 */ /* 0x000fe200078e00ff */
[----:B------:R-:W-:-:S02]  /*0a20*/  DMUL R26, R24, R24 ;  /* 0x00000018181a7228 */ /* 0x000fc40000000000 */
[----:B------:R-:W-:Y:S01]  /*0a30*/  ISETP.NE.U32.AND P0, PT, R3, 0x1, PT ;  /* 0x000000010300780c */ /* 0x000fe20003f05070 */
[----:B------:R-:W-:Y:S01]  /*0a40*/  IMAD.MOV.U32 R3, RZ, RZ, 0x3da8ff83 ;  /* 0x3da8ff83ff037424 */ /* 0x000fe200078e00ff */
[----:B0-----:R-:W-:Y:S02]  /*0a50*/  LEA R28, P1, R2, UR6, 0x4 ;  /* 0x00000006021c7c11 */ /* 0x001fe4000f8220ff */
[----:B------:R-:W-:Y:S02]  /*0a60*/  FSEL R18, R18, -8.06006814911005101289e+34, !P0 ;  /* 0xf9785eba12127808 */ /* 0x000fe40004000000 */
[----:B------:R-:W-:Y:S02]  /*0a70*/  FSEL R19, -R3, 0.11223486810922622681, !P0 ;  /* 0x3de5db6503137808 */ /* 0x000fe40004000100 */
[----:B------:R-:W-:Y:S02]  /*0a80*/  LEA.HI.X R29, R2, UR7, R0, 0x4, P1 ;  /* 0x00000007021d7c11 */ /* 0x000fe400088f2400 */
[----:B------:R-:W-:-:S04]  /*0a90*/  LEA R2, P1, R16, R28, 0x4 ;  /* 0x0000001c10027211 */ /* 0x000fc800078220ff */
[----:B------:R-:W-:Y:S01]  /*0aa0*/  LEA.HI.X R3, R16, R29, R17, 0x4, P1 ;  /* 0x0000001d10037211 */ /* 0x000fe200008f2411 */
[C---:B--2---:R-:W-:Y:S01]  /*0ab0*/  DFMA R4, R26.reuse, R18, R4 ;  /* 0x000000121a04722b */ /* 0x044fe20000000004 */
[----:B------:R-:W2:Y:S07]  /*0ac0*/  LDG.E.128 R16, desc[UR4][R28.64] ;  /* 0x000000041c107981 */ /* 0x000eae000c1e1d00 */
[C---:B-1----:R-:W-:Y:S02]  /*0ad0*/  DFMA R30, R26.reuse, R4, R6 ;  /* 0x000000041a1e722b */ /* 0x042fe40000000006 */
[----:B------:R-:W5:Y:S06]  /*0ae0*/  LDG.E.128 R4, desc[UR4][R2.64] ;  /* 0x0000000402047981 */ /* 0x000f6c000c1e1d00 */
[----:B---3--:R-:W-:-:S08]  /*0af0*/  DFMA R8, R26, R30, R8 ;  /* 0x0000001e1a08722b */ /* 0x008fd00000000008 */
[----:B------:R-:W-:-:S08]  /*0b00*/  DFMA R8, R26, R8, R10 ;  /* 0x000000081a08722b */ /* 0x000fd0000000000a */
[----:B----4-:R-:W-:-:S08]  /*0b10*/  DFMA R8, R26, R8, R12 ;  /* 0x000000081a08722b */ /* 0x010fd0000000000c */
[----:B------:R-:W-:-:S08]  /*0b20*/  DFMA R8, R26, R8, R14 ;  /* 0x000000081a08722b */ /* 0x000fd0000000000e */
[----:B------:R-:W-:Y:S02]  /*0b30*/  DFMA R24, R8, R24, R24 ;  /* 0x000000180818722b */ /* 0x000fe40000000018 */
[----:B------:R-:W-:-:S10]  /*0b40*/  DFMA R8, R26, R8, 1 ;  /* 0x3ff000001a08742b */ /* 0x000fd40000000008 */
[----:B------:R-:W-:Y:S02]  /*0b50*/  FSEL R10, R8, R24, !P0 ;  /* 0x00000018080a7208 */ /* 0x000fe40004000000 */
[----:B------:R-:W-:-:S06]  /*0b60*/  FSEL R11, R9, R25, !P0 ;  /* 0x00000019090b7208 */ /* 0x000fcc0004000000 */
[----:B------:R-:W-:Y:S01]  /*0b70*/  DADD R8, RZ, -R10 ;  /* 0x00000000ff087229 */ /* 0x000fe2000000080a */
[----:B------:R-:W-:-:S09]  /*0b80*/  LOP3.LUT P0, RZ, R22, 0x2, RZ, 0xc0, !PT ;  /* 0x0000000216ff7812 */ /* 0x000fd2000780c0ff */
[----:B------:R-:W-:Y:S02]  /*0b90*/  FSEL R8, R10, R8, !P0 ;  /* 0x000000080a087208 */ /* 0x000fe40004000000 */
[----:B------:R-:W-:-:S06]  /*0ba0*/  FSEL R9, R11, R9, !P0 ;  /* 0x000000090b097208 */ /* 0x000fcc0004000000 */
[C---:B-----5:R-:W-:Y:S02]  /*0bb0*/  DMUL R10, R8.reuse, R6 ;  /* 0x00000006080a7228 */ /* 0x060fe40000000000 */
[----:B------:R-:W-:-:S06]  /*0bc0*/  DMUL R8, R8, R4 ;  /* 0x0000000408087228 */ /* 0x000fcc0000000000 */
[C---:B------:R-:W-:Y:S02]  /*0bd0*/  DFMA R10, R20.reuse, R4, -R10 ;  /* 0x00000004140a722b */ /* 0x040fe4000000080a */
[----:B------:R-:W-:-:S06]  /*0be0*/  DFMA R8, R20, R6, R8 ;  /* 0x000000061408722b */ /* 0x000fcc0000000008 */
[----:B--2---:R-:W-:Y:S02]  /*0bf0*/  DADD R4, R16, R10 ;  /* 0x0000000010047229 */ /* 0x004fe4000000000a */
[----:B------:R-:W-:Y:S02]  /*0c00*/  DADD R6, R18, R8 ;  /* 0x0000000012067229 */ /* 0x000fe40000000008 */
[----:B------:R-:W-:Y:S02]  /*0c10*/  DADD R16, R16, -R10 ;  /* 0x0000000010107229 */ /* 0x000fe4000000080a */
[----:B------:R-:W-:-:S03]  /*0c20*/  DADD R18, R18, -R8 ;  /* 0x0000000012127229 */ /* 0x000fc60000000808 */
[----:B------:R-:W-:Y:S04]  /*0c30*/  STG.E.128 desc[UR4][R28.64], R4 ;  /* 0x000000041c007986 */ /* 0x000fe8000c101d04 */
[----:B------:R-:W-:Y:S01]  /*0c40*/  STG.E.128 desc[UR4][R2.64], R16 ;  /* 0x0000001002007986 */ /* 0x000fe2000c101d04 */
[----:B------:R-:W-:Y:S05]  /*0c50*/  EXIT ;  /* 0x000000000000794d */ /* 0x000fea0003800000 */
        .weak           $__internal_0_$__cuda_sm20_div_u64
        .type           $__internal_0_$__cuda_sm20_div_u64,@function
        .size           $__internal_0_$__cuda_sm20_div_u64,($_Z16butterfly_kernelP7double2mmd$__internal_trig_reduction_slowpathd - $__internal_0_$__cuda_sm20_div_u64)
$__internal_0_$__cuda_sm20_div_u64:
[----:B------:R-:W0:Y:S08]  /*0c60*/  I2F.U64.RP R8, R16 ;  /* 0x0000001000087312 */ /* 0x000e300000309000 */
[----:B0-----:R-:W0:Y:S02]  /*0c70*/  MUFU.RCP R8, R8 ;  /* 0x0000000800087308 */ /* 0x001e240000001000 */
[----:B0-----:R-:W-:-:S06]  /*0c80*/  VIADD R4, R8, 0x1ffffffe ;  /* 0x1ffffffe08047836 */ /* 0x001fcc0000000000 */
[----:B------:R-:W0:Y:S02]  /*0c90*/  F2I.U64.TRUNC R4, R4 ;  /* 0x0000000400047311 */ /* 0x000e24000020d800 */
[----:B0-----:R-:W-:-:S04]  /*0ca0*/  IMAD.WIDE.U32 R6, R4, R16, RZ ;  /* 0x0000001004067225 */ /* 0x001fc800078e00ff */
[----:B------:R-:W-:Y:S01]  /*0cb0*/  IMAD R7, R4, R17, R7 ;  /* 0x0000001104077224 */ /* 0x000fe200078e0207 */
[----:B------:R-:W-:-:S03]  /*0cc0*/  IADD3 R9, P0, PT, RZ, -R6, RZ ;  /* 0x80000006ff097210 */ /* 0x000fc60007f1e0ff */
[----:B------:R-:W-:Y:S02]  /*0cd0*/  IMAD R7, R5, R16, R7 ;  /* 0x0000001005077224 */ /* 0x000fe400078e0207 */
[----:B------:R-:W-:-:S04]  /*0ce0*/  IMAD.HI.U32 R6, R4, R9, RZ ;  /* 0x0000000904067227 */ /* 0x000fc800078e00ff */
[----:B------:R-:W-:Y:S02]  /*0cf0*/  IMAD.X R11, RZ, RZ, ~R7, P0 ;  /* 0x000000ffff0b7224 */ /* 0x000fe400000e0e07 */
[----:B------:R-:W-:Y:S02]  /*0d00*/  IMAD.MOV.U32 R7, RZ, RZ, R4 ;  /* 0x000000ffff077224 */ /* 0x000fe400078e0004 */
[-C--:B------:R-:W-:Y:S02]  /*0d10*/  IMAD R13, R5, R11.reuse, RZ ;  /* 0x0000000b050d7224 */ /* 0x080fe400078e02ff */
[----:B------:R-:W-:-:S04]  /*0d20*/  IMAD.WIDE.U32 R6, P0, R4, R11, R6 ;  /* 0x0000000b04067225 */ /* 0x000fc80007800006 */
[----:B------:R-:W-:-:S04]  /*0d30*/  IMAD.HI.U32 R11, R5, R11, RZ ;  /* 0x0000000b050b7227 */ /* 0x000fc800078e00ff */
[----:B------:R-:W-:-:S05]  /*0d40*/  IMAD.HI.U32 R6, P1, R5, R9, R6 ;  /* 0x0000000905067227 */ /* 0x000fca0007820006 */
[----:B------:R-:W-:Y:S01]  /*0d50*/  IADD3 R7, P2, PT, R13, R6, RZ ;  /* 0x000000060d077210 */ /* 0x000fe20007f5e0ff */
[----:B------:R-:W-:-:S04]  /*0d60*/  IMAD.X R6, R11, 0x1, R5, P0 ;  /* 0x000000010b067824 */ /* 0x000fc800000e0605 */
[----:B------:R-:W-:Y:S01]  /*0d70*/  IMAD.WIDE.U32 R4, R7, R16, RZ ;  /* 0x0000001007047225 */ /* 0x000fe200078e00ff */
[----:B------:R-:W-:-:S03]  /*0d80*/  IADD3.X R9, PT, PT, RZ, RZ, R6, P2, P1 ;  /* 0x000000ffff097210 */ /* 0x000fc600017e2406 */
[----:B------:R-:W-:Y:S01]  /*0d90*/  IMAD R5, R7, R17, R5 ;  /* 0x0000001107057224 */ /* 0x000fe200078e0205 */
[----:B------:R-:W-:-:S03]  /*0da0*/  IADD3 R11, P0, PT, RZ, -R4, RZ ;  /* 0x80000004ff0b7210 */ /* 0x000fc60007f1e0ff */
[----:B------:R-:W-:Y:S02]  /*0db0*/  IMAD R5, R9, R16, R5 ;  /* 0x0000001009057224 */ /* 0x000fe400078e0205 */
[----:B------:R-:W-:-:S04]  /*0dc0*/  IMAD.HI.U32 R6, R7, R11, RZ ;  /* 0x0000000b07067227 */ /* 0x000fc800078e00ff */
[----:B------:R-:W-:Y:S02]  /*0dd0*/  IMAD.X R4, RZ, RZ, ~R5, P0 ;  /* 0x000000ffff047224 */ /* 0x000fe400000e0e05 */
[----:B------:R-:W-:Y:S02]  /*0de0*/  IMAD.MOV.U32 R5, RZ, RZ, RZ ;  /* 0x000000ffff057224 */ /* 0x000fe400078e00ff */
[----:B------:R-:W-:-:S04]  /*0df0*/  IMAD.WIDE.U32 R6, P0, R7, R4, R6 ;  /* 0x0000000407067225 */ /* 0x000fc80007800006 */
[C---:B------:R-:W-:Y:S02]  /*0e00*/  IMAD R8, R9.reuse, R4, RZ ;  /* 0x0000000409087224 */ /* 0x040fe400078e02ff */
[----:B------:R-:W-:-:S04]  /*0e10*/  IMAD.HI.U32 R7, P1, R9, R11, R6 ;  /* 0x0000000b09077227 */ /* 0x000fc80007820006 */
[----:B------:R-:W-:Y:S01]  /*0e20*/  IMAD.HI.U32 R6, R9, R4, RZ ;  /* 0x0000000409067227 */ /* 0x000fe200078e00ff */
[----:B------:R-:W-:-:S03]  /*0e30*/  IADD3 R7, P2, PT, R8, R7, RZ ;  /* 0x0000000708077210 */ /* 0x000fc60007f5e0ff */
[----:B------:R-:W-:Y:S02]  /*0e40*/  IMAD.X R9, R6, 0x1, R9, P0 ;  /* 0x0000000106097824 */ /* 0x000fe400000e0609 */
[----:B------:R-:W-:-:S03]  /*0e50*/  IMAD.HI.U32 R4, R7, R2, RZ ;  /* 0x0000000207047227 */ /* 0x000fc600078e00ff */
[----:B------:R-:W-:Y:S01]  /*0e60*/  IADD3.X R9, PT, PT, RZ, RZ, R9, P2, P1 ;  /* 0x000000ffff097210 */ /* 0x000fe200017e2409 */
[----:B------:R-:W-:-:S04]  /*0e70*/  IMAD.WIDE.U32 R4, RZ, R7, R4 ;  /* 0x00000007ff047225 */ /* 0x000fc800078e0004 */
[----:B------:R-:W-:-:S04]  /*0e80*/  IMAD.HI.U32 R4, P0, R9, R2, R4 ;  /* 0x0000000209047227 */ /* 0x000fc80007800004 */
[----:B------:R-:W-:Y:S01]  /*0e90*/  IMAD.X R6, RZ, RZ, RZ, P0 ;  /* 0x000000ffff067224 */ /* 0x000fe200000e06ff */
[----:B------:R-:W-:-:S05]  /*0ea0*/  IADD3 R7, P1, PT, RZ, R4, RZ ;  /* 0x00000004ff077210 */ /* 0x000fca0007f3e0ff */
[----:B------:R-:W-:-:S04]  /*0eb0*/  IMAD.WIDE.U32 R4, R7, R16, RZ ;  /* 0x0000001007047225 */ /* 0x000fc800078e00ff */
[----:B------:R-:W-:Y:S01]  /*0ec0*/  IMAD.X R9, RZ, RZ, R6, P1 ;  /* 0x000000ffff097224 */ /* 0x000fe200008e0606 */
[----:B------:R-:W-:Y:S01]  /*0ed0*/  IADD3 R13, P1, PT, -R4, R2, RZ ;  /* 0x00000002040d7210 */ /* 0x000fe20007f3e1ff */
[C---:B------:R-:W-:Y:S01]  /*0ee0*/  IMAD R5, R7.reuse, R17, R5 ;  /* 0x0000001107057224 */ /* 0x040fe200078e0205 */
[----:B------:R-:W-:Y:S02]  /*0ef0*/  IADD3 R4, P2, PT, R7, 0x1, RZ ;  /* 0x0000000107047810 */ /* 0x000fe40007f5e0ff */
[-C--:B------:R-:W-:Y:S01]  /*0f00*/  ISETP.GE.U32.AND P0, PT, R13, R16.reuse, PT ;  /* 0x000000100d00720c */ /* 0x080fe20003f06070 */
[----:B------:R-:W-:Y:S02]  /*0f10*/  IMAD R5, R9, R16, R5 ;  /* 0x0000001009057224 */ /* 0x000fe400078e0205 */
[----:B------:R-:W-:Y:S02]  /*0f20*/  IMAD.X R6, RZ, RZ, R9, P2 ;  /* 0x000000ffff067224 */ /* 0x000fe400010e0609 */
[----:B------:R-:W-:Y:S01]  /*0f30*/  IMAD.X R10, RZ, RZ, ~R5, P1 ;  /* 0x000000ffff0a7224 */ /* 0x000fe200008e0e05 */
[----:B------:R-:W-:-:S04]  /*0f40*/  IADD3 R11, P1, PT, -R16, R13, RZ ;  /* 0x0000000d100b7210 */ /* 0x000fc80007f3e1ff */
[C---:B------:R-:W-:Y:S01]  /*0f50*/  ISETP.GE.U32.AND.EX P0, PT, R10.reuse, R17, PT, P0 ;  /* 0x000000110a00720c */ /* 0x040fe20003f06100 */
[----:B------:R-:W-:Y:S01]  /*0f60*/  IMAD.X R8, R10, 0x1, ~R17, P1 ;  /* 0x000000010a087824 */ /* 0x000fe200008e0e11 */
[----:B------:R-:W-:Y:S02]  /*0f70*/  ISETP.NE.U32.AND P1, PT, R16, RZ, PT ;  /* 0x000000ff1000720c */ /* 0x000fe40003f25070 */
[----:B------:R-:W-:Y:S02]  /*0f80*/  SEL R5, R4, R7, P0 ;  /* 0x0000000704057207 */ /* 0x000fe40000000000 */
[----:B------:R-:W-:Y:S02]  /*0f90*/  SEL R11, R11, R13, P0 ;  /* 0x0000000d0b0b7207 */ /* 0x000fe40000000000 */
[----:B------:R-:W-:Y:S02]  /*0fa0*/  SEL R4, R6, R9, P0 ;  /* 0x0000000906047207 */ /* 0x000fe40000000000 */
[----:B------:R-:W-:-:S02]  /*0fb0*/  IADD3 R6, P2, PT, R5, 0x1, RZ ;  /* 0x0000000105067810 */ /* 0x000fc40007f5e0ff */
[----:B------:R-:W-:Y:S02]  /*0fc0*/  SEL R8, R8, R10, P0 ;  /* 0x0000000a08087207 */ /* 0x000fe40000000000 */
[----:B------:R-:W-:Y:S01]  /*0fd0*/  ISETP.GE.U32.AND P0, PT, R11, R16, PT ;  /* 0x000000100b00720c */ /* 0x000fe20003f06070 */
[----:B------:R-:W-:Y:S01]  /*0fe0*/  IMAD.X R7, RZ, RZ, R4, P2 ;  /* 0x000000ffff077224 */ /* 0x000fe200010e0604 */
[----:B------:R-:W-:Y:S02]  /*0ff0*/  ISETP.NE.AND.EX P1, PT, R17, RZ, PT, P1 ;  /* 0x000000ff1100720c */ /* 0x000fe40003f25310 */
[----:B------:R-:W-:-:S04]  /*1000*/  ISETP.GE.U32.AND.EX P0, PT, R8, R17, PT, P0 ;  /* 0x000000110800720c */ /* 0x000fc80003f06100 */
[----:B------:R-:W-:Y:S01]  /*1010*/  SEL R6, R6, R5, P0 ;  /* 0x0000000506067207 */ /* 0x000fe20000000000 */
[----:B------:R-:W-:Y:S01]  /*1020*/  IMAD.MOV.U32 R5, RZ, RZ, 0x0 ;  /* 0x00000000ff057424 */ /* 0x000fe200078e00ff */
[----:B------:R-:W-:Y:S01]  /*1030*/  SEL R7, R7, R4, P0 ;  /* 0x0000000407077207 */ /* 0x000fe20000000000 */
[----:B------:R-:W-:Y:S01]  /*1040*/  IMAD.MOV.U32 R4, RZ, RZ, R0 ;  /* 0x000000ffff047224 */ /* 0x000fe200078e0000 */
[----:B------:R-:W-:Y:S02]  /*1050*/  SEL R6, R6, 0xffffffff, P1 ;  /* 0xffffffff06067807 */ /* 0x000fe40000800000 */
[----:B------:R-:W-:Y:S01]  /*1060*/  SEL R7, R7, 0xffffffff, P1 ;  /* 0xffffffff07077807 */ /* 0x000fe20000800000 */
[----:B------:R-:W-:Y:S06]  /*1070*/  RET.REL.NODEC R4 `(_Z16butterfly_kernelP7double2mmd) ;  /* 0xffffffec04e07950 */ /* 0x000fec0003c3ffff */
        .type           $_Z16butterfly_kernelP7double2mmd$__internal_trig_reduction_slowpathd,@function
        .size           $_Z16butterfly_kernelP7double2mmd$__internal_trig_reduction_slowpathd,(.L_x_25 - $_Z16butterfly_kernelP7double2mmd$__internal_trig_reduction_slowpathd)
$_Z16butterfly_kernelP7double2mmd$__internal_trig_reduction_slowpathd:
[--C-:B------:R-:W-:Y:S01]  /*1080*/  SHF.R.U32.HI R14, RZ, 0x14, R15.reuse ;  /* 0x00000014ff0e7819 */ /* 0x100fe2000001160f */
[----:B------:R-:W-:Y:S02]  /*1090*/  IMAD.MOV.U32 R9, RZ, RZ, R15 ;  /* 0x000000ffff097224 */ /* 0x000fe400078e000f */
[----:B------:R-:W-:Y:S01]  /*10a0*/  IMAD.MOV.U32 R4, RZ, RZ, RZ ;  /* 0x000000ffff047224 */ /* 0x000fe200078e00ff */
[----:B------:R-:W-:-:S04]  /*10b0*/  LOP3.LUT R5, R14, 0x7ff, RZ, 0xc0, !PT ;  /* 0x000007ff0e057812 */ /* 0x000fc800078ec0ff */
[----:B------:R-:W-:-:S13]  /*10c0*/  ISETP.NE.AND P0, PT, R5, 0x7ff, PT ;  /* 0x000007ff0500780c */ /* 0x000fda0003f05270 */
[----:B------:R-:W-:Y:S05]  /*10d0*/  @!P0 BRA `(.L_x_8) ;  /* 0x0000000800488947 */ /* 0x000fea0003800000 */
[----:B------:R-:W-:Y:S01]  /*10e0*/  VIADD R4, R5, 0xfffffc00 ;  /* 0xfffffc0005047836 */ /* 0x000fe20000000000 */
[----:B------:R-:W-:Y:S01]  /*10f0*/  BSSY.RECONVERGENT B2, `(.L_x_9) ;  /* 0x000002f000027945 */ /* 0x000fe20003800200 */
[----:B------:R-:W-:-:S03]  /*1100*/  CS2R R6, SRZ ;  /* 0x0000000000067805 */ /* 0x000fc6000001ff00 */
[----:B------:R-:W-:Y:S02]  /*1110*/  SHF.R.U32.HI R13, RZ, 0x6, R4 ;  /* 0x00000006ff0d7819 */ /* 0x000fe40000011604 */
[----:B------:R-:W-:Y:S02]  /*1120*/  ISETP.GE.U32.AND P0, PT, R4, 0x80, PT ;  /* 0x000000800400780c */ /* 0x000fe40003f06070 */
[C---:B------:R-:W-:Y:S02]  /*1130*/  IADD3 R12, PT, PT, -R13.reuse, 0x13, RZ ;  /* 0x000000130d0c7810 */ /* 0x040fe40007ffe1ff */
[----:B------:R-:W-:Y:S02]  /*1140*/  IADD3 R10, PT, PT, -R13, 0xf, RZ ;  /* 0x0000000f0d0a7810 */ /* 0x000fe40007ffe1ff */
[----:B------:R-:W-:-:S04]  /*1150*/  SEL R12, R12, 0x12, P0 ;  /* 0x000000120c0c7807 */ /* 0x000fc80000000000 */
[----:B------:R-:W-:-:S13]  /*1160*/  ISETP.GE.AND P0, PT, R10, R12, PT ;  /* 0x0000000c0a00720c */ /* 0x000fda0003f06270 */
[----:B------:R-:W-:Y:S05]  /*1170*/  @P0 BRA `(.L_x_10) ;  /* 0x0000000000980947 */ /* 0x000fea0003800000 */
[----:B------:R-:W0:Y:S01]  /*1180*/  LDC.64 R4, c[0x0][0x358] ;  /* 0x0000d600ff047b82 */ /* 0x000e220000000a00 */
[C---:B------:R-:W-:Y:S01]  /*1190*/  SHF.L.U64.HI R25, R8.reuse, 0xb, R9 ;  /* 0x0000000b08197819 */ /* 0x040fe20000010209 */
[----:B------:R-:W-:Y:S01]  /*11a0*/  BSSY.RECONVERGENT B3, `(.L_x_11) ;  /* 0x0000022000037945 */ /* 0x000fe20003800200 */
[----:B------:R-:W-:Y:S01]  /*11b0*/  IMAD.SHL.U32 R11, R8, 0x800, RZ ;  /* 0x00000800080b7824 */ /* 0x000fe200078e00ff */
[----:B------:R-:W-:Y:S01]  /*11c0*/  IADD3 R23, PT, PT, RZ, -R13, -R12 ;  /* 0x8000000dff177210 */ /* 0x000fe20007ffe80c */
[----:B------:R-:W-:Y:S01]  /*11d0*/  IMAD.MOV.U32 R24, RZ, RZ, RZ ;  /* 0x000000ffff187224 */ /* 0x000fe200078e00ff */
[----:B------:R-:W-:Y:S02]  /*11e0*/  CS2R R6, SRZ ;  /* 0x0000000000067805 */ /* 0x000fe4000001ff00 */
[----:B------:R-:W-:-:S07]  /*11f0*/  LOP3.LUT R25, R25, 0x80000000, RZ, 0xfc, !PT ;  /* 0x8000000019197812 */ /* 0x000fce00078efcff */
.L_x_12:
[----:B------:R-:W1:Y:S01]  /*1200*/  LDC.64 R8, c[0x4][RZ] ;  /* 0x01000000ff087b82 */ /* 0x000e620000000a00 */
[----:B0-----:R-:W-:Y:S02]  /*1210*/  R2UR UR6, R4 ;  /* 0x00000000040672ca */ /* 0x001fe400000e0000 */
[----:B------:R-:W-:Y:S01]  /*1220*/  R2UR UR7, R5 ;  /* 0x00000000050772ca */ /* 0x000fe200000e0000 */
[----:B-1----:R-:W-:-:S12]  /*1230*/  IMAD.WIDE R8, R10, 0x8, R8 ;  /* 0x000000080a087825 */ /* 0x002fd800078e0208 */
[----:B------:R-:W2:Y:S01]  /*1240*/  LDG.E.64.CONSTANT R8, desc[UR6][R8.64] ;  /* 0x0000000608087981 */ /* 0x000ea2000c1e9b00 */
[----:B------:R-:W-:Y:S02]  /*1250*/  VIADD R23, R23, 0x1 ;  /* 0x0000000117177836 */ /* 0x000fe40000000000 */
[----:B------:R-:W-:Y:S02]  /*1260*/  VIADD R10, R10, 0x1 ;  /* 0x000000010a0a7836 */ /* 0x000fe40000000000 */
[----:B--2---:R-:W-:-:S04]  /*1270*/  IMAD.WIDE.U32 R6, P2, R8, R11, R6 ;  /* 0x0000000b08067225 */ /* 0x004fc80007840006 */
[----:B------:R-:W-:Y:S02]  /*1280*/  IMAD R27, R8, R25, RZ ;  /* 0x00000019081b7224 */ /* 0x000fe400078e02ff */
[CC--:B------:R-:W-:Y:S02]  /*1290*/  IMAD R26, R9.reuse, R11.reuse, RZ ;  /* 0x0000000b091a7224 */ /* 0x0c0fe400078e02ff */
[----:B------:R-:W-:Y:S01]  /*12a0*/  IMAD.HI.U32 R29, R9, R11, RZ ;  /* 0x0000000b091d7227 */ /* 0x000fe200078e00ff */
[----:B------:R-:W-:-:S03]  /*12b0*/  IADD3 R7, P0, PT, R27, R7, RZ ;  /* 0x000000071b077210 */ /* 0x000fc60007f1e0ff */
[----:B------:R-:W-:Y:S01]  /*12c0*/  IMAD R27, R24, 0x8, R1 ;  /* 0x00000008181b7824 */ /* 0x000fe200078e0201 */
[----:B------:R-:W-:Y:S01]  /*12d0*/  IADD3 R7, P1, PT, R26, R7, RZ ;  /* 0x000000071a077210 */ /* 0x000fe20007f3e0ff */
[----:B------:R-:W-:-:S04]  /*12e0*/  IMAD.HI.U32 R26, R8, R25, RZ ;  /* 0x00000019081a7227 */ /* 0x000fc800078e00ff */
[----:B------:R-:W-:Y:S01]  /*12f0*/  IMAD.X R26, RZ, RZ, R26, P2 ;  /* 0x000000ffff1a7224 */ /* 0x000fe200010e061a */
[----:B------:R0:W-:Y:S01]  /*1300*/  STL.64 [R27], R6 ;  /* 0x000000061b007387 */ /* 0x0001e20000100a00 */
[----:B------:R-:W-:-:S03]  /*1310*/  IMAD.HI.U32 R8, R9, R25, RZ ;  /* 0x0000001909087227 */ /* 0x000fc600078e00ff */
[----:B------:R-:W-:Y:S01]  /*1320*/  IADD3.X R26, P0, PT, R29, R26, RZ, P0, !PT ;  /* 0x0000001a1d1a7210 */ /* 0x000fe2000071e4ff */
[----:B------:R-:W-:Y:S02]  /*1330*/  IMAD R9, R9, R25, RZ ;  /* 0x0000001909097224 */ /* 0x000fe400078e02ff */
[----:B------:R-:W-:Y:S02]  /*1340*/  VIADD R24, R24, 0x1 ;  /* 0x0000000118187836 */ /* 0x000fe40000000000 */
[----:B------:R-:W-:Y:S01]  /*1350*/  IMAD.X R8, RZ, RZ, R8, P0 ;  /* 0x000000ffff087224 */ /* 0x000fe200000e0608 */
[----:B------:R-:W-:Y:S02]  /*1360*/  ISETP.NE.AND P0, PT, R23, -0xf, PT ;  /* 0xfffffff11700780c */ /* 0x000fe40003f05270 */
[----:B------:R-:W-:-:S05]  /*1370*/  IADD3.X R26, P1, PT, R9, R26, RZ, P1, !PT ;  /* 0x0000001a091a7210 */ /* 0x000fca0000f3e4ff */
[----:B------:R-:W-:Y:S02]  /*1380*/  IMAD.X R9, RZ, RZ, R8, P1 ;  /* 0x000000ffff097224 */ /* 0x000fe400008e0608 */
[----:B0-----:R-:W-:Y:S02]  /*1390*/  IMAD.MOV.U32 R6, RZ, RZ, R26 ;  /* 0x000000ffff067224 */ /* 0x001fe400078e001a */
[----:B------:R-:W-:Y:S02]  /*13a0*/  IMAD.MOV.U32 R7, RZ, RZ, R9 ;  /* 0x000000ffff077224 */ /* 0x000fe400078e0009 */
[----:B------:R-:W-:Y:S05]  /*13b0*/  @P0 BRA `(.L_x_12) ;  /* 0xfffffffc00900947 */ /* 0x000fea000383ffff */
[----:B------:R-:W-:Y:S05]  /*13c0*/  BSYNC.RECONVERGENT B3 ;  /* 0x0000000000037941 */ /* 0x000fea0003800200 */
.L_x_11:
[----:B------:R-:W-:-:S07]  /*13d0*/  IMAD.MOV.U32 R10, RZ, RZ, R12 ;  /* 0x000000ffff0a7224 */ /* 0x000fce00078e000c */
.L_x_10:
[----:B------:R-:W-:Y:S05]  /*13e0*/  BSYNC.RECONVERGENT B2 ;  /* 0x0000000000027941 */ /* 0x000fea0003800200 */
.L_x_9:
[----:B------:R-:W-:Y:S01]  /*13f0*/  LOP3.LUT P0, R29, R14, 0x3f, RZ, 0xc0, !PT ;  /* 0x0000003f0e1d7812 */ /* 0x000fe2000780c0ff */
[----:B------:R-:W-:-:S04]  /*1400*/  IMAD.IADD R4, R13, 0x1, R10 ;  /* 0x000000010d047824 */ /* 0x000fc800078e020a */
[----:B------:R-:W-:-:S05]  /*1410*/  IMAD.U32 R31, R4, 0x8, R1 ;  /* 0x00000008041f7824 */ /* 0x000fca00078e0001 */
[----:B------:R0:W-:Y:S04]  /*1420*/  STL.64 [R31+-0x78], R6 ;  /* 0xffff88061f007387 */ /* 0x0001e80000100a00 */
[----:B------:R-:W2:Y:S04]  /*1430*/  @P0 LDL.64 R12, [R1+0x8] ;  /* 0x00000800010c0983 */ /* 0x000ea80000100a00 */
[----:B------:R-:W3:Y:S04]  /*1440*/  LDL.64 R8, [R1+0x10] ;  /* 0x0000100001087983 */ /* 0x000ee80000100a00 */
[----:B------:R-:W4:Y:S01]  /*1450*/  LDL.64 R4, [R1+0x18] ;  /* 0x0000180001047983 */ /* 0x000f220000100a00 */
[----:B------:R-:W-:Y:S01]  /*1460*/  @P0 LOP3.LUT R10, R29, 0x3f, RZ, 0x3c, !PT ;  /* 0x0000003f1d0a0812 */ /* 0x000fe200078e3cff */
[----:B------:R-:W-:Y:S01]  /*1470*/  BSSY.RECONVERGENT B2, `(.L_x_13) ;  /* 0x0000034000027945 */ /* 0x000fe20003800200 */
[----:B--2---:R-:W-:-:S02]  /*1480*/  @P0 SHF.R.U64 R11, R12, 0x1, R13 ;  /* 0x000000010c0b0819 */ /* 0x004fc4000000120d */
[----:B------:R-:W-:Y:S02]  /*1490*/  @P0 SHF.R.U32.HI R13, RZ, 0x1, R13 ;  /* 0x00000001ff0d0819 */ /* 0x000fe4000001160d */
[CC--:B---3--:R-:W-:Y:S02]  /*14a0*/  @P0 SHF.L.U32 R23, R8.reuse, R29.reuse, RZ ;  /* 0x0000001d08170219 */ /* 0x0c8fe400000006ff */
[----:B0-----:R-:W-:Y:S02]  /*14b0*/  @P0 SHF.R.U64 R6, R11, R10, R13 ;  /* 0x0000000a0b060219 */ /* 0x001fe4000000120d */
[--C-:B------:R-:W-:Y:S02]  /*14c0*/  @P0 SHF.R.U32.HI R27, RZ, 0x1, R9.reuse ;  /* 0x00000001ff1b0819 */ /* 0x100fe40000011609 */
[C-C-:B------:R-:W-:Y:S02]  /*14d0*/  @P0 SHF.R.U64 R25, R8.reuse, 0x1, R9.reuse ;  /* 0x0000000108190819 */ /* 0x140fe40000001209 */
[----:B------:R-:W-:-:S02]  /*14e0*/  @P0 SHF.L.U64.HI R12, R8, R29, R9 ;  /* 0x0000001d080c0219 */ /* 0x000fc40000010209 */
[----:B------:R-:W-:Y:S02]  /*14f0*/  @P0 SHF.R.U32.HI R7, RZ, R10, R13 ;  /* 0x0000000aff070219 */ /* 0x000fe4000001160d */
[----:B------:R-:W-:Y:S02]  /*1500*/  @P0 LOP3.LUT R8, R23, R6, RZ, 0xfc, !PT ;  /* 0x0000000617080212 */ /* 0x000fe400078efcff */
[----:B----4-:R-:W-:Y:S02]  /*1510*/  @P0 SHF.L.U32 R11, R4, R29, RZ ;  /* 0x0000001d040b0219 */ /* 0x010fe400000006ff */
[----:B------:R-:W-:Y:S01]  /*1520*/  @P0 SHF.R.U64 R14, R25, R10, R27 ;  /* 0x0000000a190e0219 */ /* 0x000fe2000000121b */
[----:B------:R-:W-:Y:S01]  /*1530*/  IMAD.SHL.U32 R6, R8, 0x4, RZ ;  /* 0x0000000408067824 */ /* 0x000fe200078e00ff */
[----:B------:R-:W-:Y:S02]  /*1540*/  @P0 LOP3.LUT R9, R12, R7, RZ, 0xfc, !PT ;  /* 0x000000070c090212 */ /* 0x000fe400078efcff */
[----:B------:R-:W-:-:S02]  /*1550*/  @P0 SHF.L.U64.HI R29, R4, R29, R5 ;  /* 0x0000001d041d0219 */ /* 0x000fc40000010205 */
[----:B------:R-:W-:Y:S02]  /*1560*/  @P0 SHF.R.U32.HI R10, RZ, R10, R27 ;  /* 0x0000000aff0a0219 */ /* 0x000fe4000001161b */
[----:B------:R-:W-:Y:S02]  /*1570*/  @P0 LOP3.LUT R4, R11, R14, RZ, 0xfc, !PT ;  /* 0x0000000e0b040212 */ /* 0x000fe400078efcff */
[----:B------:R-:W-:Y:S02]  /*1580*/  SHF.L.U64.HI R7, R8, 0x2, R9 ;  /* 0x0000000208077819 */ /* 0x000fe40000010209 */
[----:B------:R-:W-:Y:S02]  /*1590*/  @P0 LOP3.LUT R5, R29, R10, RZ, 0xfc, !PT ;  /* 0x0000000a1d050212 */ /* 0x000fe400078efcff */
[----:B------:R-:W-:Y:S02]  /*15a0*/  SHF.L.W.U32.HI R9, R9, 0x2, R4 ;  /* 0x0000000209097819 */ /* 0x000fe40000010e04 */
[----:B------:R-:W-:-:S02]  /*15b0*/  IADD3 RZ, P0, PT, RZ, -R6, RZ ;  /* 0x80000006ffff7210 */ /* 0x000fc40007f1e0ff */
[----:B------:R-:W-:Y:S02]  /*15c0*/  LOP3.LUT R8, RZ, R7, RZ, 0x33, !PT ;  /* 0x00000007ff087212 */ /* 0x000fe400078e33ff */
[----:B------:R-:W-:Y:S02]  /*15d0*/  SHF.L.W.U32.HI R4, R4, 0x2, R5 ;  /* 0x0000000204047819 */ /* 0x000fe40000010e05 */
[----:B------:R-:W-:Y:S02]  /*15e0*/  LOP3.LUT R11, RZ, R9, RZ, 0x33, !PT ;  /* 0x00000009ff0b7212 */ /* 0x000fe400078e33ff */
[----:B------:R-:W-:Y:S02]  /*15f0*/  IADD3.X R10, P0, PT, RZ, R8, RZ, P0, !PT ;  /* 0x00000008ff0a7210 */ /* 0x000fe4000071e4ff */
[----:B------:R-:W-:Y:S02]  /*1600*/  LOP3.LUT R8, RZ, R4, RZ, 0x33, !PT ;  /* 0x00000004ff087212 */ /* 0x000fe400078e33ff */
[----:B------:R-:W-:-:S02]  /*1610*/  IADD3.X R12, P1, PT, RZ, R11, RZ, P0, !PT ;  /* 0x0000000bff0c7210 */ /* 0x000fc4000073e4ff */
[----:B------:R-:W-:-:S03]  /*1620*/  ISETP.GT.U32.AND P2, PT, R9, -0x1, PT ;  /* 0xffffffff0900780c */ /* 0x000fc60003f44070 */
[----:B------:R-:W-:Y:S01]  /*1630*/  IMAD.X R11, RZ, RZ, R8, P1 ;  /* 0x000000ffff0b7224 */ /* 0x000fe200008e0608 */
[----:B------:R-:W-:-:S04]  /*1640*/  ISETP.GT.AND.EX P0, PT, R4, -0x1, PT, P2 ;  /* 0xffffffff0400780c */ /* 0x000fc80003f04320 */
[----:B------:R-:W-:Y:S02]  /*1650*/  SEL R8, R4, R11, P0 ;  /* 0x0000000b04087207 */ /* 0x000fe40000000000 */
[----:B------:R-:W-:Y:S02]  /*1660*/  SEL R13, R9, R12, P0 ;  /* 0x0000000c090d7207 */ /* 0x000fe40000000000 */
[----:B------:R-:W-:Y:S02]  /*1670*/  ISETP.NE.U32.AND P1, PT, R8, RZ, PT ;  /* 0x000000ff0800720c */ /* 0x000fe40003f25070 */
[----:B------:R-:W-:Y:S02]  /*1680*/  SEL R7, R7, R10, P0 ;  /* 0x0000000a07077207 */ /* 0x000fe40000000000 */
[----:B------:R-:W-:Y:S01]  /*1690*/  SEL R11, R13, R8, !P1 ;  /* 0x000000080d0b7207 */ /* 0x000fe20004800000 */
[----:B------:R-:W-:-:S05]  /*16a0*/  @!P0 IMAD.MOV R6, RZ, RZ, -R6 ;  /* 0x000000ffff068224 */ /* 0x000fca00078e0a06 */
[----:B------:R-:W0:Y:S02]  /*16b0*/  FLO.U32 R11, R11 ;  /* 0x0000000b000b7300 */ /* 0x000e2400000e0000 */
[C---:B0-----:R-:W-:Y:S02]  /*16c0*/  IADD3 R12, PT, PT, -R11.reuse, 0x1f, RZ ;  /* 0x0000001f0b0c7810 */ /* 0x041fe40007ffe1ff */
[----:B------:R-:W-:-:S03]  /*16d0*/  IADD3 R9, PT, PT, -R11, 0x3f, RZ ;  /* 0x0000003f0b097810 */ /* 0x000fc60007ffe1ff */
[----:B------:R-:W-:-:S05]  /*16e0*/  @P1 IMAD.MOV R9, RZ, RZ, R12 ;  /* 0x000000ffff091224 */ /* 0x000fca00078e020c */
[----:B------:R-:W-:-:S13]  /*16f0*/  ISETP.NE.AND P1, PT, R9, RZ, PT ;  /* 0x000000ff0900720c */ /* 0x000fda0003f25270 */
[----:B------:R-:W-:Y:S05]  /*1700*/  @!P1 BRA `(.L_x_14) ;  /* 0x0000000000289947 */ /* 0x000fea0003800000 */
[--C-:B------:R-:W-:Y:S02]  /*1710*/  SHF.R.U64 R10, R6, 0x1, R7.reuse ;  /* 0x00000001060a7819 */ /* 0x100fe40000001207 */
[C---:B------:R-:W-:Y:S02]  /*1720*/  LOP3.LUT R6, R9.reuse, 0x3f, RZ, 0xc0, !PT ;  /* 0x0000003f09067812 */ /* 0x040fe400078ec0ff */
[----:B------:R-:W-:Y:S02]  /*1730*/  SHF.R.U32.HI R12, RZ, 0x1, R7 ;  /* 0x00000001ff0c7819 */ /* 0x000fe40000011607 */
[----:B------:R-:W-:Y:S02]  /*1740*/  LOP3.LUT R7, R9, 0x3f, RZ, 0xc, !PT ;  /* 0x0000003f09077812 */ /* 0x000fe400078e0cff */
[CC--:B------:R-:W-:Y:S02]  /*1750*/  SHF.L.U64.HI R8, R13.reuse, R6.reuse, R8 ;  /* 0x000000060d087219 */ /* 0x0c0fe40000010208 */
[----:B------:R-:W-:-:S02]  /*1760*/  SHF.L.U32 R6, R13, R6, RZ ;  /* 0x000000060d067219 */ /* 0x000fc400000006ff */
[-CC-:B------:R-:W-:Y:S02]  /*1770*/  SHF.R.U64 R13, R10, R7.reuse, R12.reuse ;  /* 0x000000070a0d7219 */ /* 0x180fe4000000120c */
[----:B------:R-:W-:Y:S02]  /*1780*/  SHF.R.U32.HI R7, RZ, R7, R12 ;  /* 0x00000007ff077219 */ /* 0x000fe4000001160c */
[----:B------:R-:W-:Y:S02]  /*1790*/  LOP3.LUT R13, R6, R13, RZ, 0xfc, !PT ;  /* 0x0000000d060d7212 */ /* 0x000fe400078efcff */
[----:B------:R-:W-:-:S07]  /*17a0*/  LOP3.LUT R8, R8, R7, RZ, 0xfc, !PT ;  /* 0x0000000708087212 */ /* 0x000fce00078efcff */
.L_x_14:
[----:B------:R-:W-:Y:S05]  /*17b0*/  BSYNC.RECONVERGENT B2 ;  /* 0x0000000000027941 */ /* 0x000fea0003800200 */
.L_x_13:
[----:B------:R-:W-:-:S04]  /*17c0*/  IMAD.WIDE.U32 R10, R13, 0x2168c235, RZ ;  /* 0x2168c2350d0a7825 */ /* 0x000fc800078e00ff */
[----:B------:R-:W-:Y:S01]  /*17d0*/  IMAD.MOV.U32 R6, RZ, RZ, R11 ;  /* 0x000000ffff067224 */ /* 0x000fe200078e000b */
[----:B------:R-:W-:Y:S01]  /*17e0*/  IADD3 RZ, P1, PT, R10, R10, RZ ;  /* 0x0000000a0aff7210 */ /* 0x000fe20007f3e0ff */
[----:B------:R-:W-:Y:S02]  /*17f0*/  IMAD.MOV.U32 R7, RZ, RZ, RZ ;  /* 0x000000ffff077224 */ /* 0x000fe400078e00ff */
[----:B------:R-:W-:-:S04]  /*1800*/  IMAD.HI.U32 R11, R8, -0x36f0255e, RZ ;  /* 0xc90fdaa2080b7827 */ /* 0x000fc800078e00ff */
[----:B------:R-:W-:-:S04]  /*1810*/  IMAD.WIDE.U32 R6, R13, -0x36f0255e, R6 ;  /* 0xc90fdaa20d067825 */ /* 0x000fc800078e0006 */
[C---:B------:R-:W-:Y:S02]  /*1820*/  IMAD R13, R8.reuse, -0x36f0255e, RZ ;  /* 0xc90fdaa2080d7824 */ /* 0x040fe400078e02ff */
[----:B------:R-:W-:-:S04]  /*1830*/  IMAD.WIDE.U32 R6, P2, R8, 0x2168c235, R6 ;  /* 0x2168c23508067825 */ /* 0x000fc80007840006 */
[----:B------:R-:W-:Y:S01]  /*1840*/  IMAD.X R8, RZ, RZ, R11, P2 ;  /* 0x000000ffff087224 */ /* 0x000fe200010e060b */
[----:B------:R-:W-:Y:S02]  /*1850*/  IADD3 R7, P2, PT, R13, R7, RZ ;  /* 0x000000070d077210 */ /* 0x000fe40007f5e0ff */
[----:B------:R-:W-:Y:S02]  /*1860*/  IADD3.X RZ, P1, PT, R6, R6, RZ, P1, !PT ;  /* 0x0000000606ff7210 */ /* 0x000fe40000f3e4ff */
[C---:B------:R-:W-:Y:S01]  /*1870*/  ISETP.GT.U32.AND P3, PT, R7.reuse, RZ, PT ;  /* 0x000000ff0700720c */ /* 0x040fe20003f64070 */
[----:B------:R-:W-:Y:S01]  /*1880*/  IMAD.X R8, RZ, RZ, R8, P2 ;  /* 0x000000ffff087224 */ /* 0x000fe200010e0608 */
[----:B------:R-:W-:-:S04]  /*1890*/  IADD3.X R6, P2, PT, R7, R7, RZ, P1, !PT ;  /* 0x0000000707067210 */ /* 0x000fc80000f5e4ff */
[C---:B------:R-:W-:Y:S01]  /*18a0*/  ISETP.GT.AND.EX P1, PT, R8.reuse, RZ, PT, P3 ;  /* 0x000000ff0800720c */ /* 0x040fe20003f24330 */
[----:B------:R-:W-:-:S03]  /*18b0*/  IMAD.X R11, R8, 0x1, R8, P2 ;  /* 0x00000001080b7824 */ /* 0x000fc600010e0608 */
[----:B------:R-:W-:Y:S02]  /*18c0*/  SEL R6, R6, R7, P1 ;  /* 0x0000000706067207 */ /* 0x000fe40000800000 */
[----:B------:R-:W-:Y:S02]  /*18d0*/  SEL R7, R11, R8, P1 ;  /* 0x000000080b077207 */ /* 0x000fe40000800000 */
[----:B------:R-:W-:Y:S02]  /*18e0*/  IADD3 R8, P2, PT, R6, 0x1, RZ ;  /* 0x0000000106087810 */ /* 0x000fe40007f5e0ff */
[----:B------:R-:W-:Y:S02]  /*18f0*/  SEL R10, RZ, 0xffffffff, !P1 ;  /* 0xffffffffff0a7807 */ /* 0x000fe40004800000 */
[----:B------:R-:W-:Y:S01]  /*1900*/  LOP3.LUT P1, R6, R15, 0x80000000, RZ, 0xc0, !PT ;  /* 0x800000000f067812 */ /* 0x000fe2000782c0ff */
[----:B------:R-:W-:Y:S01]  /*1910*/  IMAD.X R7, RZ, RZ, R7, P2 ;  /* 0x000000ffff077224 */ /* 0x000fe200010e0607 */
[----:B------:R-:W-:Y:S01]  /*1920*/  SHF.R.U32.HI R11, RZ, 0x1e, R5 ;  /* 0x0000001eff0b7819 */ /* 0x000fe20000011605 */
[----:B------:R-:W-:Y:S01]  /*1930*/  IMAD.IADD R9, R10, 0x1, -R9 ;  /* 0x000000010a097824 */ /* 0x000fe200078e0a09 */
[----:B------:R-:W-:-:S02]  /*1940*/  @!P0 LOP3.LUT R6, R6, 0x80000000, RZ, 0x3c, !PT ;  /* 0x8000000006068812 */ /* 0x000fc400078e3cff */
[----:B------:R-:W-:Y:S01]  /*1950*/  SHF.R.U64 R8, R8, 0xa, R7 ;  /* 0x0000000a08087819 */ /* 0x000fe20000001207 */
[----:B------:R-:W-:Y:S01]  /*1960*/  IMAD.SHL.U32 R5, R9, 0x100000, RZ ;  /* 0x0010000009057824 */ /* 0x000fe200078e00ff */
[----:B------:R-:W-:Y:S02]  /*1970*/  LEA.HI R4, R4, R11, RZ, 0x1 ;  /* 0x0000000b04047211 */ /* 0x000fe400078f08ff */
[----:B------:R-:W-:-:S03]  /*1980*/  IADD3 R8, P2, PT, R8, 0x1, RZ ;  /* 0x0000000108087810 */ /* 0x000fc60007f5e0ff */
[----:B------:R-:W-:Y:S01]  /*1990*/  @P1 IMAD.MOV R4, RZ, RZ, -R4 ;  /* 0x000000ffff041224 */ /* 0x000fe200078e0a04 */
[----:B------:R-:W-:-:S04]  /*19a0*/  LEA.HI.X R7, R7, RZ, RZ, 0x16, P2 ;  /* 0x000000ff07077211 */ /* 0x000fc800010fb4ff */
[--C-:B------:R-:W-:Y:S02]  /*19b0*/  SHF.R.U64 R8, R8, 0x1, R7.reuse ;  /* 0x0000000108087819 */ /* 0x100fe40000001207 */
[----:B------:R-:W-:Y:S02]  /*19c0*/  SHF.R.U32.HI R10, RZ, 0x1, R7 ;  /* 0x00000001ff0a7819 */ /* 0x000fe40000011607 */
[----:B------:R-:W-:-:S04]  /*19d0*/  IADD3 R8, P2, P3, RZ, RZ, R8 ;  /* 0x000000ffff087210 */ /* 0x000fc80007b5e008 */
[----:B------:R-:W-:-:S04]  /*19e0*/  IADD3.X R5, PT, PT, R5, 0x3fe00000, R10, P2, P3 ;  /* 0x3fe0000005057810 */ /* 0x000fc800017e640a */
[----:B------:R-:W-:-:S07]  /*19f0*/  LOP3.LUT R9, R5, R6, RZ, 0xfc, !PT ;  /* 0x0000000605097212 */ /* 0x000fce00078efcff */
.L_x_8:
[----:B------:R-:W-:-:S04]  /*1a00*/  IMAD.MOV.U32 R23, RZ, RZ, 0x0 ;  /* 0x00000000ff177424 */ /* 0x000fc800078e00ff */
[----:B------:R-:W-:Y:S05]  /*1a10*/  RET.REL.NODEC R22 `(_Z16butterfly_kernelP7double2mmd) ;  /* 0xffffffe416787950 */ /* 0x000fea0003c3ffff */
.L_x_15:
[----:B------:R-:W-:-:S00]  /*1a20*/  BRA `(.L_x_15) ;  /* 0xfffffffc00fc7947 */ /* 0x000fc0000383ffff */
[----:B------:R-:W-:-:S00]  /*1a30*/  NOP ;  /* 0x0000000000007918 */ /* 0x000fc00000000000 */
        /* <DEDUP_REMOVED lines=12> */
.L_x_25:


//--------------------- .text._Z18bit_reverse_kernelP7double2mi --------------------------
	.section	.text._Z18bit_reverse_kernelP7double2mi,"ax",@progbits
	.align	128
        .global         _Z18bit_reverse_kernelP7double2mi
        .type           _Z18bit_reverse_kernelP7double2mi,@function
        .size           _Z18bit_reverse_kernelP7double2mi,(.L_x_27 - _Z18bit_reverse_kernelP7double2mi)
        .other          _Z18bit_reverse_kernelP7double2mi,@"STO_CUDA_ENTRY STV_DEFAULT"
_Z18bit_reverse_kernelP7double2mi:
.text._Z18bit_reverse_kernelP7double2mi:
[----:B------:R-:W-:Y:S01]  /*0000*/  LDC R1, c[0x0][0x37c] ;  /* 0x0000df00ff017b82 */ /* 0x000fe20000000800 */
[----:B------:R-:W0:Y:S07]  /*0010*/  S2R R3, SR_TID.X ;  /* 0x0000000000037919 */ /* 0x000e2e0000002100 */
[----:B------:R-:W0:Y:S01]  /*0020*/  S2UR UR4, SR_CTAID.X ;  /* 0x00000000000479c3 */ /* 0x000e220000002500 */
[----:B------:R-:W1:Y:S07]  /*0030*/  LDCU.64 UR6, c[0x0][0x388] ;  /* 0x00007100ff0677ac */ /* 0x000e6e0008000a00 */
[----:B------:R-:W0:Y:S02]  /*0040*/  LDC R0, c[0x0][0x360] ;  /* 0x0000d800ff007b82 */ /* 0x000e240000000800 */
[----:B0-----:R-:W-:-:S05]  /*0050*/  IMAD R0, R0, UR4, R3 ;  /* 0x0000000400007c24 */ /* 0x001fca000f8e0203 */
[----:B-1----:R-:W-:-:S04]  /*0060*/  ISETP.GE.U32.AND P0, PT, R0, UR6, PT ;  /* 0x0000000600007c0c */ /* 0x002fc8000bf06070 */
[----:B------:R-:W-:-:S13]  /*0070*/  ISETP.GE.U32.AND.EX P0, PT, RZ, UR7, PT, P0 ;  /* 0x00000007ff007c0c */ /* 0x000fda000bf06100 */
[----:B------:R-:W-:Y:S05]  /*0080*/  @P0 EXIT ;  /* 0x000000000000094d */ /* 0x000fea0003800000 */
[----:B------:R-:W0:Y:S01]  /*0090*/  LDCU UR5, c[0x0][0x390] ;  /* 0x00007200ff0577ac */ /* 0x000e220008000800 */
[----:B------:R-:W-:Y:S01]  /*00a0*/  CS2R R2, SRZ ;  /* 0x0000000000027805 */ /* 0x000fe2000001ff00 */
[----:B0-----:R-:W-:-:S09]  /*00b0*/  UISETP.GE.AND UP0, UPT, UR5, 0x1, UPT ;  /* 0x000000010500788c */ /* 0x001fd2000bf06270 */
[----:B------:R-:W-:Y:S05]  /*00c0*/  BRA.U !UP0, `(.L_x_16) ;  /* 0x0000000908147547 */ /* 0x000fea000b800000 */
[----:B------:R-:W-:Y:S01]  /*00d0*/  UISETP.GE.U32.AND UP0, UPT, UR5, 0x4, UPT ;  /* 0x000000040500788c */ /* 0x000fe2000bf06070 */
[----:B------:R-:W-:Y:S01]  /*00e0*/  CS2R R2, SRZ ;  /* 0x0000000000027805 */ /* 0x000fe2000001ff00 */
[----:B------:R-:W-:Y:S01]  /*00f0*/  IMAD.MOV.U32 R7, RZ, RZ, R0 ;  /* 0x000000ffff077224 */ /* 0x000fe200078e0000 */
[----:B------:R-:W-:Y:S01]  /*0100*/  ULOP3.LUT UR4, UR5, 0x3, URZ, 0xc0, !UPT ;  /* 0x0000000305047892 */ /* 0x000fe2000f8ec0ff */
[----:B------:R-:W-:-:S05]  /*0110*/  IMAD.MOV.U32 R6, RZ, RZ, RZ ;  /* 0x000000ffff067224 */ /* 0x000fca00078e00ff */
[----:B------:R-:W-:Y:S06]  /*0120*/  BRA.U !UP0, `(.L_x_17) ;  /* 0x0000000508d07547 */ /* 0x000fec000b800000 */
[----:B------:R-:W-:Y:S01]  /*0130*/  ULOP3.LUT UR5, UR5, 0x7ffffffc, URZ, 0xc0, !UPT ;  /* 0x7ffffffc05057892 */ /* 0x000fe2000f8ec0ff */
[----:B------:R-:W-:Y:S01]  /*0140*/  CS2R R2, SRZ ;  /* 0x0000000000027805 */ /* 0x000fe2000001ff00 */
[----:B------:R-:W-:Y:S02]  /*0150*/  IMAD.MOV.U32 R7, RZ, RZ, R0 ;  /* 0x000000ffff077224 */ /* 0x000fe400078e0000 */
[----:B------:R-:W-:Y:S01]  /*0160*/  UIADD3 UR5, UPT, UPT, -UR5, URZ, URZ ;  /* 0x000000ff05057290 */ /* 0x000fe2000fffe1ff */
[----:B------:R-:W-:-:S03]  /*0170*/  IMAD.MOV.U32 R6, RZ, RZ, RZ ;  /* 0x000000ffff067224 */ /* 0x000fc600078e00ff */
[----:B------:R-:W-:-:S09]  /*0180*/  UISETP.GE.AND UP0, UPT, UR5, URZ, UPT ;  /* 0x000000ff0500728c */ /* 0x000fd2000bf06270 */
[----:B------:R-:W-:Y:S05]  /*0190*/  BRA.U UP0, `(.L_x_18) ;  /* 0x0000000500747547 */ /* 0x000fea000b800000 */
[----:B------:R-:W-:Y:S02]  /*01a0*/  UIADD3 UR6, UPT, UPT, -UR5, URZ, URZ ;  /* 0x000000ff05067290 */ /* 0x000fe4000fffe1ff */
[----:B------:R-:W-:Y:S02]  /*01b0*/  UPLOP3.LUT UP0, UPT, UPT, UPT, UPT, 0x80, 0x8 ;  /* 0x000000000008789c */ /* 0x000fe40003f0f070 */
[----:B------:R-:W-:-:S09]  /*01c0*/  UISETP.GT.AND UP1, UPT, UR6, 0xc, UPT ;  /* 0x0000000c0600788c */ /* 0x000fd2000bf24270 */
[----:B------:R-:W-:Y:S05]  /*01d0*/  BRA.U !UP1, `(.L_x_19) ;  /* 0x0000000109e07547 */ /* 0x000fea000b800000 */
[----:B------:R-:W-:-:S11]  /*01e0*/  UPLOP3.LUT UP0, UPT, UPT, UPT, UPT, 0x40, 0x4 ;  /* 0x000000000004789c */ /* 0x000fd60003f0e870 */
.L_x_20:
[----:B------:R-:W-:Y:S01]  /*01f0*/  IMAD.SHL.U32 R4, R3, 0x8, RZ ;  /* 0x0000000803047824 */ /* 0x000fe200078e00ff */
[C-C-:B------:R-:W-:Y:S01]  /*0200*/  SHF.R.U64 R8, R7.reuse, 0x2, R6.reuse ;  /* 0x0000000207087819 */ /* 0x140fe20000001206 */
[C---:B------:R-:W-:Y:S01]  /*0210*/  IMAD.SHL.U32 R5, R7.reuse, 0x4, RZ ;  /* 0x0000000407057824 */ /* 0x040fe200078e00ff */
[C-C-:B------:R-:W-:Y:S01]  /*0220*/  SHF.R.U64 R9, R7.reuse, 0x3, R6.reuse ;  /* 0x0000000307097819 */ /* 0x140fe20000001206 */
[----:B------:R-:W-:Y:S01]  /*0230*/  UIADD3 UR5, UPT, UPT, UR5, 0x10, URZ ;  /* 0x0000001005057890 */ /* 0x000fe2000fffe0ff */
[--C-:B------:R-:W-:Y:S02]  /*0240*/  SHF.R.U64 R12, R7, 0x4, R6.reuse ;  /* 0x00000004070c7819 */ /* 0x100fe40000001206 */
[----:B------:R-:W-:Y:S01]  /*0250*/  LOP3.LUT R4, R4, 0x4, R5, 0xf8, !PT ;  /* 0x0000000404047812 */ /* 0x000fe200078ef805 */
[----:B------:R-:W-:Y:S01]  /*0260*/  UISETP.GE.AND UP1, UPT, UR5, -0xc, UPT ;  /* 0xfffffff40500788c */ /* 0x000fe2000bf26270 */
[----:B------:R-:W-:Y:S02]  /*0270*/  SHF.R.U32.HI R13, RZ, 0x4, R6 ;  /* 0x00000004ff0d7819 */ /* 0x000fe40000011606 */
[----:B------:R-:W-:-:S02]  /*0280*/  LOP3.LUT R5, R4, 0x2, R7, 0xf8, !PT ;  /* 0x0000000204057812 */ /* 0x000fc400078ef807 */
[C-C-:B------:R-:W-:Y:S02]  /*0290*/  SHF.R.U64 R6, R12.reuse, 0x2, R13.reuse ;  /* 0x000000020c067819 */ /* 0x140fe4000000120d */
[----:B------:R-:W-:Y:S01]  /*02a0*/  LOP3.LUT R5, R5, 0x1, R8, 0xf8, !PT ;  /* 0x0000000105057812 */ /* 0x000fe200078ef808 */
[C---:B------:R-:W-:Y:S01]  /*02b0*/  IMAD.SHL.U32 R8, R12.reuse, 0x4, RZ ;  /* 0x000000040c087824 */ /* 0x040fe200078e00ff */
[----:B------:R-:W-:-:S03]  /*02c0*/  SHF.R.U64 R7, R12, 0x3, R13 ;  /* 0x000000030c077819 */ /* 0x000fc6000000120d */
[----:B------:R-:W-:-:S05]  /*02d0*/  IMAD.SHL.U32 R4, R5, 0x2, RZ ;  /* 0x0000000205047824 */ /* 0x000fca00078e00ff */
[----:B------:R-:W-:Y:S02]  /*02e0*/  LOP3.LUT R4, R4, 0x1, R9, 0xf8, !PT ;  /* 0x0000000104047812 */ /* 0x000fe400078ef809 */
[----:B------:R-:W-:-:S03]  /*02f0*/  SHF.R.U64 R9, R12, 0x4, R13 ;  /* 0x000000040c097819 */ /* 0x000fc6000000120d */
[----:B------:R-:W-:-:S05]  /*0300*/  IMAD.SHL.U32 R11, R4, 0x8, RZ ;  /* 0x00000008040b7824 */ /* 0x000fca00078e00ff */
[----:B------:R-:W-:-:S04]  /*0310*/  LOP3.LUT R11, R11, 0x4, R8, 0xf8, !PT ;  /* 0x000000040b0b7812 */ /* 0x000fc800078ef808 */
[----:B------:R-:W-:Y:S02]  /*0320*/  LOP3.LUT R11, R11, 0x2, R12, 0xf8, !PT ;  /* 0x000000020b0b7812 */ /* 0x000fe400078ef80c */
[----:B------:R-:W-:Y:S02]  /*0330*/  SHF.L.U64.HI R12, R3, 0x3, R2 ;  /* 0x00000003030c7819 */ /* 0x000fe40000010202 */
[----:B------:R-:W-:Y:S02]  /*0340*/  LOP3.LUT R11, R11, 0x1, R6, 0xf8, !PT ;  /* 0x000000010b0b7812 */ /* 0x000fe400078ef806 */
[----:B------:R-:W-:Y:S02]  /*0350*/  SHF.R.U32.HI R6, RZ, 0x4, R13 ;  /* 0x00000004ff067819 */ /* 0x000fe4000001160d */
[----:B------:R-:W-:Y:S01]  /*0360*/  SHF.L.U64.HI R13, R5, 0x1, R12 ;  /* 0x00000001050d7819 */ /* 0x000fe2000001020c */
[----:B------:R-:W-:Y:S01]  /*0370*/  IMAD.SHL.U32 R10, R11, 0x2, RZ ;  /* 0x000000020b0a7824 */ /* 0x000fe200078e00ff */
[----:B------:R-:W-:-:S02]  /*0380*/  SHF.R.U64 R3, R9, 0x3, R6 ;  /* 0x0000000309037819 */ /* 0x000fc40000001206 */
[----:B------:R-:W-:Y:S02]  /*0390*/  SHF.L.U64.HI R4, R4, 0x3, R13 ;  /* 0x0000000304047819 */ /* 0x000fe4000001020d */
[----:B------:R-:W-:Y:S01]  /*03a0*/  LOP3.LUT R10, R10, 0x1, R7, 0xf8, !PT ;  /* 0x000000010a0a7812 */ /* 0x000fe200078ef807 */
[----:B------:R-:W-:-:S04]  /*03b0*/  IMAD.SHL.U32 R7, R9, 0x4, RZ ;  /* 0x0000000409077824 */ /* 0x000fc800078e00ff */
[----:B------:R-:W-:-:S05]  /*03c0*/  IMAD.SHL.U32 R8, R10, 0x8, RZ ;  /* 0x000000080a087824 */ /* 0x000fca00078e00ff */
[----:B------:R-:W-:Y:S02]  /*03d0*/  LOP3.LUT R8, R8, 0x4, R7, 0xf8, !PT ;  /* 0x0000000408087812 */ /* 0x000fe400078ef807 */
[----:B------:R-:W-:Y:S02]  /*03e0*/  SHF.R.U64 R7, R9, 0x2, R6 ;  /* 0x0000000209077819 */ /* 0x000fe40000001206 */
[----:B------:R-:W-:-:S04]  /*03f0*/  LOP3.LUT R8, R8, 0x2, R9, 0xf8, !PT ;  /* 0x0000000208087812 */ /* 0x000fc800078ef809 */
[----:B------:R-:W-:Y:S02]  /*0400*/  LOP3.LUT R8, R8, 0x1, R7, 0xf8, !PT ;  /* 0x0000000108087812 */ /* 0x000fe400078ef807 */
[--C-:B------:R-:W-:Y:S02]  /*0410*/  SHF.R.U64 R7, R9, 0x4, R6.reuse ;  /* 0x0000000409077819 */ /* 0x100fe40000001206 */
[----:B------:R-:W-:Y:S01]  /*0420*/  SHF.R.U32.HI R6, RZ, 0x4, R6 ;  /* 0x00000004ff067819 */ /* 0x000fe20000011606 */
[----:B------:R-:W-:Y:S01]  /*0430*/  IMAD.SHL.U32 R2, R8, 0x2, RZ ;  /* 0x0000000208027824 */ /* 0x000fe200078e00ff */
[----:B------:R-:W-:-:S04]  /*0440*/  SHF.L.U64.HI R9, R11, 0x1, R4 ;  /* 0x000000010b097819 */ /* 0x000fc80000010204 */
[----:B------:R-:W-:Y:S01]  /*0450*/  LOP3.LUT R5, R2, 0x1, R3, 0xf8, !PT ;  /* 0x0000000102057812 */ /* 0x000fe200078ef803 */
[----:B------:R-:W-:Y:S01]  /*0460*/  IMAD.SHL.U32 R3, R7, 0x4, RZ ;  /* 0x0000000407037824 */ /* 0x000fe200078e00ff */
[----:B------:R-:W-:-:S03]  /*0470*/  SHF.L.U64.HI R9, R10, 0x3, R9 ;  /* 0x000000030a097819 */ /* 0x000fc60000010209 */
[----:B------:R-:W-:Y:S01]  /*0480*/  IMAD.SHL.U32 R2, R5, 0x8, RZ ;  /* 0x0000000805027824 */ /* 0x000fe200078e00ff */
[----:B------:R-:W-:-:S04]  /*0490*/  SHF.L.U64.HI R4, R8, 0x1, R9 ;  /* 0x0000000108047819 */ /* 0x000fc80000010209 */
[----:B------:R-:W-:Y:S02]  /*04a0*/  LOP3.LUT R2, R2, 0x4, R3, 0xf8, !PT ;  /* 0x0000000402027812 */ /* 0x000fe400078ef803 */
[----:B------:R-:W-:Y:S02]  /*04b0*/  SHF.R.U64 R3, R7, 0x2, R6 ;  /* 0x0000000207037819 */ /* 0x000fe40000001206 */
[----:B------:R-:W-:Y:S02]  /*04c0*/  LOP3.LUT R2, R2, 0x2, R7, 0xf8, !PT ;  /* 0x0000000202027812 */ /* 0x000fe400078ef807 */
[----:B------:R-:W-:Y:S02]  /*04d0*/  SHF.L.U64.HI R5, R5, 0x3, R4 ;  /* 0x0000000305057819 */ /* 0x000fe40000010204 */
[----:B------:R-:W-:Y:S02]  /*04e0*/  LOP3.LUT R2, R2, 0x1, R3, 0xf8, !PT ;  /* 0x0000000102027812 */ /* 0x000fe400078ef803 */
[----:B------:R-:W-:-:S02]  /*04f0*/  SHF.R.U64 R4, R7, 0x3, R6 ;  /* 0x0000000307047819 */ /* 0x000fc40000001206 */
[--C-:B------:R-:W-:Y:S01]  /*0500*/  SHF.R.U64 R7, R7, 0x4, R6.reuse ;  /* 0x0000000407077819 */ /* 0x100fe20000001206 */
[C---:B------:R-:W-:Y:S01]  /*0510*/  IMAD.SHL.U32 R3, R2.reuse, 0x2, RZ ;  /* 0x0000000202037824 */ /* 0x040fe200078e00ff */
[----:B------:R-:W-:Y:S02]  /*0520*/  SHF.L.U64.HI R2, R2, 0x1, R5 ;  /* 0x0000000102027819 */ /* 0x000fe40000010205 */
[----:B------:R-:W-:Y:S02]  /*0530*/  SHF.R.U32.HI R6, RZ, 0x4, R6 ;  /* 0x00000004ff067819 */ /* 0x000fe40000011606 */
[----:B------:R-:W-:Y:S01]  /*0540*/  LOP3.LUT R3, R3, 0x1, R4, 0xf8, !PT ;  /* 0x0000000103037812 */ /* 0x000fe200078ef804 */
[----:B------:R-:W-:Y:S06]  /*0550*/  BRA.U !UP1, `(.L_x_20) ;  /* 0xfffffffd09247547 */ /* 0x000fec000b83ffff */
.L_x_19:
[----:B------:R-:W-:-:S04]  /*0560*/  UIADD3 UR6, UPT, UPT, -UR5, URZ, URZ ;  /* 0x000000ff05067290 */ /* 0x000fc8000fffe1ff */
[----:B------:R-:W-:-:S09]  /*0570*/  UISETP.GT.AND UP1, UPT, UR6, 0x4, UPT ;  /* 0x000000040600788c */ /* 0x000fd2000bf24270 */
[----:B------:R-:W-:Y:S05]  /*0580*/  BRA.U !UP1, `(.L_x_21) ;  /* 0x0000000109707547 */ /* 0x000fea000b800000 */
[----:B------:R-:W-:Y:S01]  /*0590*/  IMAD.SHL.U32 R4, R3, 0x8, RZ ;  /* 0x0000000803047824 */ /* 0x000fe200078e00ff */
[C---:B------:R-:W-:Y:S01]  /*05a0*/  SHF.R.U64 R8, R7.reuse, 0x2, R6 ;  /* 0x0000000207087819 */ /* 0x040fe20000001206 */
[----:B------:R-:W-:Y:S01]  /*05b0*/  IMAD.SHL.U32 R5, R7, 0x4, RZ ;  /* 0x0000000407057824 */ /* 0x000fe200078e00ff */
[----:B------:R-:W-:Y:S01]  /*05c0*/  SHF.L.U64.HI R10, R3, 0x3, R2 ;  /* 0x00000003030a7819 */ /* 0x000fe20000010202 */
[----:B------:R-:W-:Y:S02]  /*05d0*/  UIADD3 UR5, UPT, UPT, UR5, 0x8, URZ ;  /* 0x0000000805057890 */ /* 0x000fe4000fffe0ff */
[----:B------:R-:W-:Y:S01]  /*05e0*/  UPLOP3.LUT UP0, UPT, UPT, UPT, UPT, 0x40, 0x4 ;  /* 0x000000000004789c */ /* 0x000fe20003f0e870 */
[----:B------:R-:W-:Y:S02]  /*05f0*/  LOP3.LUT R4, R4, 0x4, R5, 0xf8, !PT ;  /* 0x0000000404047812 */ /* 0x000fe400078ef805 */
[----:B------:R-:W-:Y:S02]  /*0600*/  SHF.R.U64 R5, R7, 0x3, R6 ;  /* 0x0000000307057819 */ /* 0x000fe40000001206 */
[----:B------:R-:W-:-:S02]  /*0610*/  LOP3.LUT R9, R4, 0x2, R7, 0xf8, !PT ;  /* 0x0000000204097812 */ /* 0x000fc400078ef807 */
[----:B------:R-:W-:Y:S02]  /*0620*/  SHF.R.U64 R7, R7, 0x4, R6 ;  /* 0x0000000407077819 */ /* 0x000fe40000001206 */
[----:B------:R-:W-:Y:S02]  /*0630*/  LOP3.LUT R9, R9, 0x1, R8, 0xf8, !PT ;  /* 0x0000000109097812 */ /* 0x000fe400078ef808 */
[----:B------:R-:W-:-:S03]  /*0640*/  SHF.R.U32.HI R6, RZ, 0x4, R6 ;  /* 0x00000004ff067819 */ /* 0x000fc60000011606 */
[----:B------:R-:W-:Y:S01]  /*0650*/  IMAD.SHL.U32 R8, R9, 0x2, RZ ;  /* 0x0000000209087824 */ /* 0x000fe200078e00ff */
[----:B------:R-:W-:-:S04]  /*0660*/  SHF.R.U64 R3, R7, 0x2, R6 ;  /* 0x0000000207037819 */ /* 0x000fc80000001206 */
[----:B------:R-:W-:Y:S01]  /*0670*/  LOP3.LUT R8, R8, 0x1, R5, 0xf8, !PT ;  /* 0x0000000108087812 */ /* 0x000fe200078ef805 */
[----:B------:R-:W-:-:S04]  /*0680*/  IMAD.SHL.U32 R5, R7, 0x4, RZ ;  /* 0x0000000407057824 */ /* 0x000fc800078e00ff */
[----:B------:R-:W-:-:S05]  /*0690*/  IMAD.SHL.U32 R4, R8, 0x8, RZ ;  /* 0x0000000808047824 */ /* 0x000fca00078e00ff */
[----:B------:R-:W-:Y:S02]  /*06a0*/  LOP3.LUT R4, R4, 0x4, R5, 0xf8, !PT ;  /* 0x0000000404047812 */ /* 0x000fe400078ef805 */
[----:B------:R-:W-:Y:S02]  /*06b0*/  SHF.L.U64.HI R5, R9, 0x1, R10 ;  /* 0x0000000109057819 */ /* 0x000fe4000001020a */
        /* <DEDUP_REMOVED lines=8> */
[----:B------:R-:W-:-:S07]  /*0740*/  LOP3.LUT R3, R3, 0x1, R4, 0xf8, !PT ;  /* 0x0000000103037812 */ /* 0x000fce00078ef804 */
.L_x_21:
[----:B------:R-:W-:-:S09]  /*0750*/  UISETP.NE.OR UP0, UPT, UR5, URZ, UP0 ;  /* 0x000000ff0500728c */ /* 0x000fd20008705670 */
[----:B------:R-:W-:Y:S05]  /*0760*/  BRA.U !UP0, `(.L_x_17) ;  /* 0x0000000108407547 */ /* 0x000fea000b800000 */
.L_x_18:
[----:B------:R-:W-:Y:S01]  /*0770*/  IMAD.SHL.U32 R5, R3, 0x8, RZ ;  /* 0x0000000803057824 */ /* 0x000fe200078e00ff */
[----:B------:R-:W-:Y:S01]  /*0780*/  UIADD3 UR5, UPT, UPT, UR5, 0x4, URZ ;  /* 0x0000000405057890 */ /* 0x000fe2000fffe0ff */
[----:B------:R-:W-:Y:S01]  /*0790*/  IMAD.SHL.U32 R4, R7, 0x4, RZ ;  /* 0x0000000407047824 */ /* 0x000fe200078e00ff */
[----:B------:R-:W-:Y:S02]  /*07a0*/  SHF.L.U64.HI R2, R3, 0x3, R2 ;  /* 0x0000000303027819 */ /* 0x000fe40000010202 */
[----:B------:R-:W-:Y:S01]  /*07b0*/  UISETP.NE.AND UP0, UPT, UR5, URZ, UPT ;  /* 0x000000ff0500728c */ /* 0x000fe2000bf05270 */
[----:B------:R-:W-:Y:S02]  /*07c0*/  SHF.R.U64 R3, R7, 0x3, R6 ;  /* 0x0000000307037819 */ /* 0x000fe40000001206 */
[----:B------:R-:W-:Y:S02]  /*07d0*/  LOP3.LUT R8, R5, 0x4, R4, 0xf8, !PT ;  /* 0x0000000405087812 */ /* 0x000fe400078ef804 */
[----:B------:R-:W-:-:S02]  /*07e0*/  SHF.R.U64 R4, R7, 0x2, R6 ;  /* 0x0000000207047819 */ /* 0x000fc40000001206 */
[----:B------:R-:W-:Y:S02]  /*07f0*/  LOP3.LUT R5, R8, 0x2, R7, 0xf8, !PT ;  /* 0x0000000208057812 */ /* 0x000fe400078ef807 */
[----:B------:R-:W-:Y:S02]  /*0800*/  SHF.R.U64 R7, R7, 0x4, R6 ;  /* 0x0000000407077819 */ /* 0x000fe40000001206 */
[----:B------:R-:W-:Y:S02]  /*0810*/  LOP3.LUT R5, R5, 0x1, R4, 0xf8, !PT ;  /* 0x0000000105057812 */ /* 0x000fe400078ef804 */
[----:B------:R-:W-:Y:S02]  /*0820*/  SHF.R.U32.HI R6, RZ, 0x4, R6 ;  /* 0x00000004ff067819 */ /* 0x000fe40000011606 */
[C---:B------:R-:W-:Y:S01]  /*0830*/  SHF.L.U64.HI R2, R5.reuse, 0x1, R2 ;  /* 0x0000000105027819 */ /* 0x040fe20000010202 */
[----:B------:R-:W-:-:S05]  /*0840*/  IMAD.SHL.U32 R4, R5, 0x2, RZ ;  /* 0x0000000205047824 */ /* 0x000fca00078e00ff */
[----:B------:R-:W-:Y:S01]  /*0850*/  LOP3.LUT R3, R4, 0x1, R3, 0xf8, !PT ;  /* 0x0000000104037812 */ /* 0x000fe200078ef803 */
[----:B------:R-:W-:Y:S06]  /*0860*/  BRA.U UP0, `(.L_x_18) ;  /* 0xfffffffd00c07547 */ /* 0x000fec000b83ffff */
.L_x_17:
[----:B------:R-:W-:-:S09]  /*0870*/  UISETP.NE.AND UP0, UPT, UR4, URZ, UPT ;  /* 0x000000ff0400728c */ /* 0x000fd2000bf05270 */
[----:B------:R-:W-:Y:S05]  /*0880*/  BRA.U !UP0, `(.L_x_16) ;  /* 0x0000000108247547 */ /* 0x000fea000b800000 */
[----:B------:R-:W-:-:S12]  /*0890*/  UIADD3 UR4, UPT, UPT, -UR4, URZ, URZ ;  /* 0x000000ff04047290 */ /* 0x000fd8000fffe1ff */
.L_x_22:
[----:B------:R-:W-:Y:S01]  /*08a0*/  UIADD3 UR4, UPT, UPT, UR4, 0x1, URZ ;  /* 0x0000000104047890 */ /* 0x000fe2000fffe0ff */
[C---:B------:R-:W-:Y:S01]  /*08b0*/  IMAD.SHL.U32 R4, R3.reuse, 0x2, RZ ;  /* 0x0000000203047824 */ /* 0x040fe200078e00ff */
[----:B------:R-:W-:Y:S02]  /*08c0*/  SHF.L.U64.HI R2, R3, 0x1, R2 ;  /* 0x0000000103027819 */ /* 0x000fe40000010202 */
[----:B------:R-:W-:Y:S02]  /*08d0*/  UISETP.NE.AND UP0, UPT, UR4, URZ, UPT ;  /* 0x000000ff0400728c */ /* 0x000fe4000bf05270 */
[----:B------:R-:W-:Y:S02]  /*08e0*/  LOP3.LUT R3, R4, 0x1, R7, 0xf8, !PT ;  /* 0x0000000104037812 */ /* 0x000fe400078ef807 */
[--C-:B------:R-:W-:Y:S02]  /*08f0*/  SHF.R.U64 R7, R7, 0x1, R6.reuse ;  /* 0x0000000107077819 */ /* 0x100fe40000001206 */
[----:B------:R-:W-:-:S03]  /*0900*/  SHF.R.U32.HI R6, RZ, 0x1, R6 ;  /* 0x00000001ff067819 */ /* 0x000fc60000011606 */
[----:B------:R-:W-:Y:S05]  /*0910*/  BRA.U UP0, `(.L_x_22) ;  /* 0xfffffffd00e07547 */ /* 0x000fea000b83ffff */
.L_x_16:
[----:B------:R-:W-:-:S04]  /*0920*/  ISETP.GT.U32.AND P0, PT, R3, R0, PT ;  /* 0x000000000300720c */ /* 0x000fc80003f04070 */
[----:B------:R-:W-:-:S13]  /*0930*/  ISETP.GT.U32.AND.EX P0, PT, R2, RZ, PT, P0 ;  /* 0x000000ff0200720c */ /* 0x000fda0003f04100 */
[----:B------:R-:W-:Y:S05]  /*0940*/  @!P0 EXIT ;  /* 0x000000000000894d */ /* 0x000fea0003800000 */
[----:B------:R-:W0:Y:S01]  /*0950*/  LDCU.64 UR6, c[0x0][0x380] ;  /* 0x00007000ff0677ac */ /* 0x000e220008000a00 */
[----:B------:R-:W1:Y:S01]  /*0960*/  LDCU.64 UR4, c[0x0][0x358] ;  /* 0x00006b00ff0477ac */ /* 0x000e620008000a00 */
[C---:B0-----:R-:W-:Y:S02]  /*0970*/  LEA R6, P1, R3.reuse, UR6, 0x4 ;  /* 0x0000000603067c11 */ /* 0x041fe4000f8220ff */
[C---:B------:R-:W-:Y:S02]  /*0980*/  LEA R4, P0, R0.reuse, UR6, 0x4 ;  /* 0x0000000600047c11 */ /* 0x040fe4000f8020ff */
[----:B------:R-:W-:Y:S02]  /*0990*/  LEA.HI.X R7, R3, UR7, R2, 0x4, P1 ;  /* 0x0000000703077c11 */ /* 0x000fe400088f2402 */
[----:B------:R-:W-:-:S03]  /*09a0*/  LEA.HI.X R5, R0, UR7, RZ, 0x4, P0 ;  /* 0x0000000700057c11 */ /* 0x000fc600080f24ff */
[----:B-1----:R-:W2:Y:S04]  /*09b0*/  LDG.E.128 R12, desc[UR4][R6.64] ;  /* 0x00000004060c7981 */ /* 0x002ea8000c1e1d00 */
[----:B------:R-:W3:Y:S04]  /*09c0*/  LDG.E.128 R8, desc[UR4][R4.64] ;  /* 0x0000000404087981 */ /* 0x000ee8000c1e1d00 */
[----:B--2---:R-:W-:Y:S04]  /*09d0*/  STG.E.128 desc[UR4][R4.64], R12 ;  /* 0x0000000c04007986 */ /* 0x004fe8000c101d04 */
[----:B---3--:R-:W-:Y:S01]  /*09e0*/  STG.E.128 desc[UR4][R6.64], R8 ;  /* 0x0000000806007986 */ /* 0x008fe2000c101d04 */
[----:B------:R-:W-:Y:S05]  /*09f0*/  EXIT ;  /* 0x000000000000794d */ /* 0x000fea0003800000 */
.L_x_23:
        /* <DEDUP_REMOVED lines=16> */
.L_x_27:


//--------------------- .nv.global.init           --------------------------
	.section	.nv.global.init,"aw",@progbits
	.align	16
.nv.global.init:
	.type		__cudart_sin_cos_coeffs,@object
	.size		__cudart_sin_cos_coeffs,(__cudart_i2opi_d - __cudart_sin_cos_coeffs)
__cudart_sin_cos_coeffs:
        /*0000*/ 	.byte	0x46, 0xd2, 0xb0, 0x2c, 0xf1, 0xe5, 0x5a, 0xbe, 0x92, 0xe3, 0xac, 0x69, 0xe3, 0x1d, 0xc7, 0x3e
        /*0010*/ 	.byte	0xa1, 0x62, 0xdb, 0x19, 0xa0, 0x01, 0x2a, 0xbf, 0x18, 0x08, 0x11, 0x11, 0x11, 0x11, 0x81, 0x3f
        /*0020*/ 	.byte	0x54, 0x55, 0x55, 0x55, 0x55, 0x55, 0xc5, 0xbf, 0x00, 0x00, 0x00, 0x00, 0x00, 0x00, 0x00, 0x00
        /*0030*/ 	.byte	0x00, 0x00, 0x00, 0x00, 0x00, 0x00, 0x00, 0x00, 0x64, 0x81, 0xfd, 0x20, 0x83, 0xff, 0xa8, 0xbd
        /*0040*/ 	.byte	0x28, 0x85, 0xef, 0xc1, 0xa7, 0xee, 0x21, 0x3e, 0xd9, 0xe6, 0x06, 0x8e, 0x4f, 0x7e, 0x92, 0xbe
        /*0050*/ 	.byte	0xe9, 0xbc, 0xdd, 0x19, 0xa0, 0x01, 0xfa, 0x3e, 0x47, 0x5d, 0xc1, 0x16, 0x6c, 0xc1, 0x56, 0xbf
        /*0060*/ 	.byte	0x51, 0x55, 0x55, 0x55, 0x55, 0x55, 0xa5, 0x3f, 0x00, 0x00, 0x00, 0x00, 0x00, 0x00, 0xe0, 0xbf
        /*0070*/ 	.byte	0x00, 0x00, 0x00, 0x00, 0x00, 0x00, 0xf0, 0x3f, 0x00, 0x00, 0x00, 0x00, 0x00, 0x00, 0x00, 0x00
	.type		__cudart_i2opi_d,@object
	.size		__cudart_i2opi_d,(.L_1 - __cudart_i2opi_d)
__cudart_i2opi_d:
        /* <DEDUP_REMOVED lines=9> */
.L_1:


//--------------------- .nv.shared.reserved.0     --------------------------
	.section	.nv.shared.reserved.0,"aw",@nobits
	.weak		__nv_reservedSMEM_offset_0_alias
	.size		__nv_reservedSMEM_offset_0_alias, 0, 64
	.other		__nv_reservedSMEM_offset_0_alias,@"STO_CUDA_RESERVED_SHARED STV_DEFAULT"
__nv_reservedSMEM_offset_0_alias:
	.zero		0
	.zero		64


//--------------------- .nv.constant0._Z16butterfly_kernelP7double2mmd --------------------------
	.section	.nv.constant0._Z16butterfly_kernelP7double2mmd,"a",@progbits
	.sectionflags	@""
	.align	4
.nv.constant0._Z16butterfly_kernelP7double2mmd:
	.zero		928


//--------------------- .nv.constant0._Z18bit_reverse_kernelP7double2mi --------------------------
	.section	.nv.constant0._Z18bit_reverse_kernelP7double2mi,"a",@progbits
	.sectionflags	@""
	.align	4
.nv.constant0._Z18bit_reverse_kernelP7double2mi:
	.zero		916


//--------------------- SYMBOLS --------------------------

	.type		.nv.reservedSmem.offset0,@object
	.size		.nv.reservedSmem.offset0,0x4
